def attn_fwd(
    Q,
    K,
    V,
    Out,
    Lse,
    sm_scale,
    stride_qz,
    stride_qh,
    stride_qm,
    stride_qk,
    stride_kz,
    stride_kh,
    stride_kn,
    stride_kk,
    stride_vz,
    stride_vh,
    stride_vn,
    stride_vk,
    stride_oz,
    stride_oh,
    stride_om,
    stride_ok,
    seqlen_q,
    seqlen_k,
    BLOCK_M: tl.constexpr,
    BLOCK_N: tl.constexpr,
    HEAD_DIM: tl.constexpr,
    CAUSAL: tl.constexpr,
):
    start_m = tl.program_id(0)
    off_hz = tl.program_id(1)
    q_off = off_hz * stride_qh
    k_off = off_hz * stride_kh
    v_off = off_hz * stride_vh
    offs_m = start_m * BLOCK_M + tl.arange(0, BLOCK_M)
    offs_d = tl.arange(0, HEAD_DIM)
    offs_n = tl.arange(0, BLOCK_N)
    q_ptrs = Q + q_off + offs_m[:, None] * stride_qm + offs_d[None, :] * stride_qk
    k_ptrs = K + k_off + offs_d[:, None] * stride_kk + offs_n[None, :] * stride_kn
    v_ptrs = V + v_off + offs_n[:, None] * stride_vn + offs_d[None, :] * stride_vk
    m_i = tl.full([BLOCK_M], float("-inf"), dtype=tl.float32)
    l_i = tl.zeros([BLOCK_M], dtype=tl.float32) + 1.0
    acc = tl.zeros([BLOCK_M, HEAD_DIM], dtype=tl.float32)
    q = tl.load(q_ptrs)
    acc, l_i, m_i = _attn_fwd_inner(
        acc,
        l_i,
        m_i,
        q,
        k_ptrs,
        v_ptrs,
        sm_scale,
        stride_kn,
        stride_vn,
        start_m,
        seqlen_k,
        BLOCK_M,
        BLOCK_N,
        HEAD_DIM,
        CAUSAL,
    )
    acc = acc / l_i[:, None]
    lse = m_i + tl.math.log2(l_i) / 1.4426950408889634
    o_ptrs = (
        Out
        + off_hz * stride_oh
        + offs_m[:, None] * stride_om
        + offs_d[None, :] * stride_ok
    )
    tl.store(o_ptrs, acc.to(Out.dtype.element_ty))
    tl.store(Lse + off_hz * seqlen_q + offs_m, lse)

# config = {"BLOCK_M": 128, "BLOCK_N": 64, "HEAD_DIM": 32, "arch": "sm_90", "causal": true, "dtype": "fp8e4m3", "num_stages": 2, "num_warps": 4}
# arch = sm_90


// ===== COMPILED SASS (sm_90a) =====

	.target	sm_90a

	.elftype	@"ET_EXEC"


//--------------------- .note.nv.tkinfo           --------------------------
	.section	.note.nv.tkinfo,"",@"SHT_NOTE"
	.sectionflags	@"SHF_NOTE_NV_TKINFO"
	.tkinfo
        /*0018*/ 	.word	0x00000002
        /*0030*/ 	.string	""
        /*0030*/ 	.string	"ptxas"
        /*0030*/ 	.string	"Cuda compilation tools, release 13.0, V13.0.88"
        /*0030*/ 	.string	"Build cuda_13.0.r13.0/compiler.36424714_0"
        /*0030*/ 	.string	"-v  -suppress-debug-info  -lineinfo  -arch sm_90a "



//--------------------- .note.nv.cuinfo           --------------------------
	.section	.note.nv.cuinfo,"",@"SHT_NOTE"
	.sectionflags	@"SHF_NOTE_NV_CUINFO"
        /*0018*/ 	.short	0x0002
        /*001a*/ 	.short	0x005a
        /*001c*/ 	.short	0x0082
	.zero		2


//--------------------- .nv.info                  --------------------------
	.section	.nv.info,"",@"SHT_CUDA_INFO"
	.align	4


	//----- nvinfo : EIATTR_REGCOUNT
	.align		4
        /*0000*/ 	.byte	0x04, 0x2f
        /*0002*/ 	.short	(.L_2 - .L_1)
	.align		4
.L_1:
        /*0004*/ 	.word	index@(attn_fwd)
        /*0008*/ 	.word	0x000000ec


	//----- nvinfo : EIATTR_FRAME_SIZE
	.align		4
.L_2:
        /*000c*/ 	.byte	0x04, 0x11
        /*000e*/ 	.short	(.L_4 - .L_3)
	.align		4
.L_3:
        /*0010*/ 	.word	index@(attn_fwd)
        /*0014*/ 	.word	0x00000000


	//----- nvinfo : EIATTR_MIN_STACK_SIZE
	.align		4
.L_4:
        /*0018*/ 	.byte	0x04, 0x12
        /*001a*/ 	.short	(.L_6 - .L_5)
	.align		4
.L_5:
        /*001c*/ 	.word	index@(attn_fwd)
        /*0020*/ 	.word	0x00000000
.L_6:


//--------------------- .nv.compat                --------------------------
	.section	.nv.compat,"",@"SHT_CUDA_COMPAT_INFO"
	.align	4
        /*0000*/ 	.byte	0x02, 0x09, 0x01, 0x00, 0x02, 0x02, 0x04, 0x00, 0x02, 0x05, 0x05, 0x00, 0x03, 0x07, 0x01, 0x01
        /*0010*/ 	.byte	0x02, 0x03, 0x00, 0x00, 0x02, 0x06, 0x01, 0x00, 0x04, 0x0b, 0x08, 0x00, 0x00, 0x00, 0x00, 0x00
        /*0020*/ 	.byte	0x00, 0x00, 0x00, 0x00


//--------------------- .nv.info.attn_fwd         --------------------------
	.section	.nv.info.attn_fwd,"",@"SHT_CUDA_INFO"
	.sectionflags	@""
	.align	4


	//----- nvinfo : EIATTR_CUDA_API_VERSION
	.align		4
        /*0000*/ 	.byte	0x04, 0x37
        /*0002*/ 	.short	(.L_8 - .L_7)
.L_7:
        /*0004*/ 	.word	0x00000082


	//----- nvinfo : EIATTR_KPARAM_INFO
	.align		4
.L_8:
        /*0008*/ 	.byte	0x04, 0x17
        /*000a*/ 	.short	(.L_10 - .L_9)
.L_9:
        /*000c*/ 	.word	0x00000000
        /*0010*/ 	.short	0x0019
        /*0012*/ 	.short	0x0080
        /*0014*/ 	.byte	0x00, 0xf4, 0x21, 0x00


	//----- nvinfo : EIATTR_KPARAM_INFO
	.align		4
.L_10:
        /*0018*/ 	.byte	0x04, 0x17
        /*001a*/ 	.short	(.L_12 - .L_11)
.L_11:
        /*001c*/ 	.word	0x00000000
        /*0020*/ 	.short	0x0018
        /*0022*/ 	.short	0x0078
        /*0024*/ 	.byte	0x00, 0xf4, 0x21, 0x00


	//----- nvinfo : EIATTR_KPARAM_INFO
	.align		4
.L_12:
        /*0028*/ 	.byte	0x04, 0x17
        /*002a*/ 	.short	(.L_14 - .L_13)
.L_13:
        /*002c*/ 	.word	0x00000000
        /*0030*/ 	.short	0x0017
        /*0032*/ 	.short	0x0070
        /*0034*/ 	.byte	0x00, 0xf0, 0x11, 0x00


	//----- nvinfo : EIATTR_KPARAM_INFO
	.align		4
.L_14:
        /*0038*/ 	.byte	0x04, 0x17
        /*003a*/ 	.short	(.L_16 - .L_15)
.L_15:
        /*003c*/ 	.word	0x00000000
        /*0040*/ 	.short	0x0016
        /*0042*/ 	.short	0x006c
        /*0044*/ 	.byte	0x00, 0xf0, 0x11, 0x00


	//----- nvinfo : EIATTR_KPARAM_INFO
	.align		4
.L_16:
        /*0048*/ 	.byte	0x04, 0x17
        /*004a*/ 	.short	(.L_18 - .L_17)
.L_17:
        /*004c*/ 	.word	0x00000000
        /*0050*/ 	.short	0x0015
        /*0052*/ 	.short	0x0068
        /*0054*/ 	.byte	0x00, 0xf0, 0x11, 0x00


	//----- nvinfo : EIATTR_KPARAM_INFO
	.align		4
.L_18:
        /*0058*/ 	.byte	0x04, 0x17
        /*005a*/ 	.short	(.L_20 - .L_19)
.L_19:
        /*005c*/ 	.word	0x00000000
        /*0060*/ 	.short	0x0014
        /*0062*/ 	.short	0x0064
        /*0064*/ 	.byte	0x00, 0xf0, 0x11, 0x00


	//----- nvinfo : EIATTR_KPARAM_INFO
	.align		4
.L_20:
        /*0068*/ 	.byte	0x04, 0x17
        /*006a*/ 	.short	(.L_22 - .L_21)
.L_21:
        /*006c*/ 	.word	0x00000000
        /*0070*/ 	.short	0x0013
        /*0072*/ 	.short	0x0060
        /*0074*/ 	.byte	0x00, 0xf0, 0x11, 0x00


	//----- nvinfo : EIATTR_KPARAM_INFO
	.align		4
.L_22:
        /*0078*/ 	.byte	0x04, 0x17
        /*007a*/ 	.short	(.L_24 - .L_23)
.L_23:
        /*007c*/ 	.word	0x00000000
        /*0080*/ 	.short	0x0012
        /*0082*/ 	.short	0x005c
        /*0084*/ 	.byte	0x00, 0xf0, 0x11, 0x00


	//----- nvinfo : EIATTR_KPARAM_INFO
	.align		4
.L_24:
        /*0088*/ 	.byte	0x04, 0x17
        /*008a*/ 	.short	(.L_26 - .L_25)
.L_25:
        /*008c*/ 	.word	0x00000000
        /*0090*/ 	.short	0x0011
        /*0092*/ 	.short	0x0058
        /*0094*/ 	.byte	0x00, 0xf0, 0x11, 0x00


	//----- nvinfo : EIATTR_KPARAM_INFO
	.align		4
.L_26:
        /*0098*/ 	.byte	0x04, 0x17
        /*009a*/ 	.short	(.L_28 - .L_27)
.L_27:
        /*009c*/ 	.word	0x00000000
        /*00a0*/ 	.short	0x0010
        /*00a2*/ 	.short	0x0054
        /*00a4*/ 	.byte	0x00, 0xf0, 0x11, 0x00


	//----- nvinfo : EIATTR_KPARAM_INFO
	.align		4
.L_28:
        /*00a8*/ 	.byte	0x04, 0x17
        /*00aa*/ 	.short	(.L_30 - .L_29)
.L_29:
        /*00ac*/ 	.word	0x00000000
        /*00b0*/ 	.short	0x000f
        /*00b2*/ 	.short	0x0050
        /*00b4*/ 	.byte	0x00, 0xf0, 0x11, 0x00


	//----- nvinfo : EIATTR_KPARAM_INFO
	.align		4
.L_30:
        /*00b8*/ 	.byte	0x04, 0x17
        /*00ba*/ 	.short	(.L_32 - .L_31)
.L_31:
        /*00bc*/ 	.word	0x00000000
        /*00c0*/ 	.short	0x000e
        /*00c2*/ 	.short	0x004c
        /*00c4*/ 	.byte	0x00, 0xf0, 0x11, 0x00


	//----- nvinfo : EIATTR_KPARAM_INFO
	.align		4
.L_32:
        /*00c8*/ 	.byte	0x04, 0x17
        /*00ca*/ 	.short	(.L_34 - .L_33)
.L_33:
        /*00cc*/ 	.word	0x00000000
        /*00d0*/ 	.short	0x000d
        /*00d2*/ 	.short	0x0048
        /*00d4*/ 	.byte	0x00, 0xf0, 0x11, 0x00


	//----- nvinfo : EIATTR_KPARAM_INFO
	.align		4
.L_34:
        /*00d8*/ 	.byte	0x04, 0x17
        /*00da*/ 	.short	(.L_36 - .L_35)
.L_35:
        /*00dc*/ 	.word	0x00000000
        /*00e0*/ 	.short	0x000c
        /*00e2*/ 	.short	0x0044
        /*00e4*/ 	.byte	0x00, 0xf0, 0x11, 0x00


	//----- nvinfo : EIATTR_KPARAM_INFO
	.align		4
.L_36:
        /*00e8*/ 	.byte	0x04, 0x17
        /*00ea*/ 	.short	(.L_38 - .L_37)
.L_37:
        /*00ec*/ 	.word	0x00000000
        /*00f0*/ 	.short	0x000b
        /*00f2*/ 	.short	0x0040
        /*00f4*/ 	.byte	0x00, 0xf0, 0x11, 0x00


	//----- nvinfo : EIATTR_KPARAM_INFO
	.align		4
.L_38:
        /*00f8*/ 	.byte	0x04, 0x17
        /*00fa*/ 	.short	(.L_40 - .L_39)
.L_39:
        /*00fc*/ 	.word	0x00000000
        /*0100*/ 	.short	0x000a
        /*0102*/ 	.short	0x003c
        /*0104*/ 	.byte	0x00, 0xf0, 0x11, 0x00


	//----- nvinfo : EIATTR_KPARAM_INFO
	.align		4
.L_40:
        /*0108*/ 	.byte	0x04, 0x17
        /*010a*/ 	.short	(.L_42 - .L_41)
.L_41:
        /*010c*/ 	.word	0x00000000
        /*0110*/ 	.short	0x0009
        /*0112*/ 	.short	0x0038
        /*0114*/ 	.byte	0x00, 0xf0, 0x11, 0x00


	//----- nvinfo : EIATTR_KPARAM_INFO
	.align		4
.L_42:
        /*0118*/ 	.byte	0x04, 0x17
        /*011a*/ 	.short	(.L_44 - .L_43)
.L_43:
        /*011c*/ 	.word	0x00000000
        /*0120*/ 	.short	0x0008
        /*0122*/ 	.short	0x0034
        /*0124*/ 	.byte	0x00, 0xf0, 0x11, 0x00


	//----- nvinfo : EIATTR_KPARAM_INFO
	.align		4
.L_44:
        /*0128*/ 	.byte	0x04, 0x17
        /*012a*/ 	.short	(.L_46 - .L_45)
.L_45:
        /*012c*/ 	.word	0x00000000
        /*0130*/ 	.short	0x0007
        /*0132*/ 	.short	0x0030
        /*0134*/ 	.byte	0x00, 0xf0, 0x11, 0x00


	//----- nvinfo : EIATTR_KPARAM_INFO
	.align		4
.L_46:
        /*0138*/ 	.byte	0x04, 0x17
        /*013a*/ 	.short	(.L_48 - .L_47)
.L_47:
        /*013c*/ 	.word	0x00000000
        /*0140*/ 	.short	0x0006
        /*0142*/ 	.short	0x002c
        /*0144*/ 	.byte	0x00, 0xf0, 0x11, 0x00


	//----- nvinfo : EIATTR_KPARAM_INFO
	.align		4
.L_48:
        /*0148*/ 	.byte	0x04, 0x17
        /*014a*/ 	.short	(.L_50 - .L_49)
.L_49:
        /*014c*/ 	.word	0x00000000
        /*0150*/ 	.short	0x0005
        /*0152*/ 	.short	0x0028
        /*0154*/ 	.byte	0x00, 0xf0, 0x11, 0x00


	//----- nvinfo : EIATTR_KPARAM_INFO
	.align		4
.L_50:
        /*0158*/ 	.byte	0x04, 0x17
        /*015a*/ 	.short	(.L_52 - .L_51)
.L_51:
        /*015c*/ 	.word	0x00000000
        /*0160*/ 	.short	0x0004
        /*0162*/ 	.short	0x0020
        /*0164*/ 	.byte	0x00, 0xf4, 0x21, 0x00


	//----- nvinfo : EIATTR_KPARAM_INFO
	.align		4
.L_52:
        /*0168*/ 	.byte	0x04, 0x17
        /*016a*/ 	.short	(.L_54 - .L_53)
.L_53:
        /*016c*/ 	.word	0x00000000
        /*0170*/ 	.short	0x0003
        /*0172*/ 	.short	0x0018
        /*0174*/ 	.byte	0x00, 0xf4, 0x21, 0x00


	//----- nvinfo : EIATTR_KPARAM_INFO
	.align		4
.L_54:
        /*0178*/ 	.byte	0x04, 0x17
        /*017a*/ 	.short	(.L_56 - .L_55)
.L_55:
        /*017c*/ 	.word	0x00000000
        /*0180*/ 	.short	0x0002
        /*0182*/ 	.short	0x0010
        /*0184*/ 	.byte	0x00, 0xf4, 0x21, 0x00


	//----- nvinfo : EIATTR_KPARAM_INFO
	.align		4
.L_56:
        /*0188*/ 	.byte	0x04, 0x17
        /*018a*/ 	.short	(.L_58 - .L_57)
.L_57:
        /*018c*/ 	.word	0x00000000
        /*0190*/ 	.short	0x0001
        /*0192*/ 	.short	0x0008
        /*0194*/ 	.byte	0x00, 0xf4, 0x21, 0x00


	//----- nvinfo : EIATTR_KPARAM_INFO
	.align		4
.L_58:
        /*0198*/ 	.byte	0x04, 0x17
        /*019a*/ 	.short	(.L_60 - .L_59)
.L_59:
        /*019c*/ 	.word	0x00000000
        /*01a0*/ 	.short	0x0000
        /*01a2*/ 	.short	0x0000
        /*01a4*/ 	.byte	0x00, 0xf4, 0x21, 0x00


	//----- nvinfo : EIATTR_SPARSE_MMA_MASK
	.align		4
.L_60:
        /*01a8*/ 	.byte	0x03, 0x50
        /*01aa*/ 	.short	0x0000


	//----- nvinfo : EIATTR_MAXREG_COUNT
	.align		4
        /*01ac*/ 	.byte	0x03, 0x1b
        /*01ae*/ 	.short	0x00ff


	//----- nvinfo : EIATTR_NUM_BARRIERS
	.align		4
        /*01b0*/ 	.byte	0x02, 0x4c
        /*01b2*/ 	.byte	0x01
	.zero		1


	//----- nvinfo : EIATTR_MERCURY_ISA_VERSION
	.align		4
        /*01b4*/ 	.byte	0x03, 0x5f
        /*01b6*/ 	.short	0x0101


	//----- nvinfo : EIATTR_COOP_GROUP_MASK_REGIDS
	.align		4
        /*01b8*/ 	.byte	0x04, 0x29
        /*01ba*/ 	.short	(.L_62 - .L_61)


	//   ....[0]....
.L_61:
        /*01bc*/ 	.word	0xffffffff


	//   ....[1]....
        /*01c0*/ 	.word	0xffffffff


	//   ....[2]....
        /*01c4*/ 	.word	0xffffffff


	//   ....[3]....
        /*01c8*/ 	.word	0xffffffff


	//   ....[4]....
        /*01cc*/ 	.word	0xffffffff


	//   ....[5]....
        /*01d0*/ 	.word	0xffffffff


	//   ....[6]....
        /*01d4*/ 	.word	0xffffffff


	//   ....[7]....
        /*01d8*/ 	.word	0xffffffff


	//   ....[8]....
        /*01dc*/ 	.word	0xffffffff


	//   ....[9]....
        /*01e0*/ 	.word	0xffffffff


	//   ....[10]....
        /*01e4*/ 	.word	0xffffffff


	//   ....[11]....
        /*01e8*/ 	.word	0xffffffff


	//   ....[12]....
        /*01ec*/ 	.word	0xffffffff


	//   ....[13]....
        /*01f0*/ 	.word	0xffffffff


	//   ....[14]....
        /*01f4*/ 	.word	0xffffffff


	//   ....[15]....
        /*01f8*/ 	.word	0xffffffff


	//   ....[16]....
        /*01fc*/ 	.word	0xffffffff


	//   ....[17]....
        /*0200*/ 	.word	0xffffffff


	//   ....[18]....
        /*0204*/ 	.word	0xffffffff


	//   ....[19]....
        /*0208*/ 	.word	0xffffffff


	//   ....[20]....
        /*020c*/ 	.word	0xffffffff


	//   ....[21]....
        /*0210*/ 	.word	0xffffffff


	//   ....[22]....
        /*0214*/ 	.word	0xffffffff


	//   ....[23]....
        /*0218*/ 	.word	0xffffffff


	//   ....[24]....
        /*021c*/ 	.word	0xffffffff


	//   ....[25]....
        /*0220*/ 	.word	0xffffffff


	//   ....[26]....
        /*0224*/ 	.word	0xffffffff


	//   ....[27]....
        /*0228*/ 	.word	0xffffffff


	//   ....[28]....
        /*022c*/ 	.word	0xffffffff


	//   ....[29]....
        /*0230*/ 	.word	0xffffffff


	//   ....[30]....
        /*0234*/ 	.word	0xffffffff


	//   ....[31]....
        /*0238*/ 	.word	0xffffffff


	//----- nvinfo : EIATTR_COOP_GROUP_INSTR_OFFSETS
	.align		4
.L_62:
        /*023c*/ 	.byte	0x04, 0x28
        /*023e*/ 	.short	(.L_64 - .L_63)


	//   ....[0]....
.L_63:
        /*0240*/ 	.word	0x00002810


	//   ....[1]....
        /*0244*/ 	.word	0x00002aa0


	//   ....[2]....
        /*0248*/ 	.word	0x00002dc0


	//   ....[3]....
        /*024c*/ 	.word	0x00002e80


	//   ....[4]....
        /*0250*/ 	.word	0x000037f0


	//   ....[5]....
        /*0254*/ 	.word	0x00003930


	//   ....[6]....
        /*0258*/ 	.word	0x00003b40


	//   ....[7]....
        /*025c*/ 	.word	0x00003b70


	//   ....[8]....
        /*0260*/ 	.word	0x00004860


	//   ....[9]....
        /*0264*/ 	.word	0x00004890


	//   ....[10]....
        /*0268*/ 	.word	0x000048b0


	//   ....[11]....
        /*026c*/ 	.word	0x000048c0


	//   ....[12]....
        /*0270*/ 	.word	0x000048d0


	//   ....[13]....
        /*0274*/ 	.word	0x000048e0


	//   ....[14]....
        /*0278*/ 	.word	0x000048f0


	//   ....[15]....
        /*027c*/ 	.word	0x00004900


	//   ....[16]....
        /*0280*/ 	.word	0x00004910


	//   ....[17]....
        /*0284*/ 	.word	0x00004920


	//   ....[18]....
        /*0288*/ 	.word	0x00004930


	//   ....[19]....
        /*028c*/ 	.word	0x00004940


	//   ....[20]....
        /*0290*/ 	.word	0x00004950


	//   ....[21]....
        /*0294*/ 	.word	0x00004960


	//   ....[22]....
        /*0298*/ 	.word	0x00004970


	//   ....[23]....
        /*029c*/ 	.word	0x00004980


	//   ....[24]....
        /*02a0*/ 	.word	0x000050e0


	//   ....[25]....
        /*02a4*/ 	.word	0x000050f0


	//   ....[26]....
        /*02a8*/ 	.word	0x00005100


	//   ....[27]....
        /*02ac*/ 	.word	0x00005110


	//   ....[28]....
        /*02b0*/ 	.word	0x00005180


	//   ....[29]....
        /*02b4*/ 	.word	0x000051a0


	//   ....[30]....
        /*02b8*/ 	.word	0x000051b0


	//   ....[31]....
        /*02bc*/ 	.word	0x000051c0


	//----- nvinfo : EIATTR_EXIT_INSTR_OFFSETS
	.align		4
.L_64:
        /*02c0*/ 	.byte	0x04, 0x1c
        /*02c2*/ 	.short	(.L_66 - .L_65)


	//   ....[0]....
.L_65:
        /*02c4*/ 	.word	0x000070f0


	//----- nvinfo : EIATTR_REQNTID
	.align		4
.L_66:
        /*02c8*/ 	.byte	0x04, 0x10
        /*02ca*/ 	.short	(.L_68 - .L_67)
.L_67:
        /*02cc*/ 	.word	0x00000080
        /*02d0*/ 	.word	0x00000001
        /*02d4*/ 	.word	0x00000001


	//----- nvinfo : EIATTR_CBANK_PARAM_SIZE
	.align		4
.L_68:
        /*02d8*/ 	.byte	0x03, 0x19
        /*02da*/ 	.short	0x0088


	//----- nvinfo : EIATTR_PARAM_CBANK
	.align		4
        /*02dc*/ 	.byte	0x04, 0x0a
        /*02de*/ 	.short	(.L_70 - .L_69)
	.align		4
.L_69:
        /*02e0*/ 	.word	index@(.nv.constant0.attn_fwd)
        /*02e4*/ 	.short	0x0210
        /*02e6*/ 	.short	0x0088


	//----- nvinfo : EIATTR_SW_WAR
	.align		4
.L_70:
        /*02e8*/ 	.byte	0x04, 0x36
        /*02ea*/ 	.short	(.L_72 - .L_71)
.L_71:
        /*02ec*/ 	.word	0x00000008
.L_72:


//--------------------- .nv.callgraph             --------------------------
	.section	.nv.callgraph,"",@"SHT_CUDA_CALLGRAPH"
	.align	4
	.sectionentsize	8
	.align		4
        /*0000*/ 	.word	0x00000000
	.align		4
        /*0004*/ 	.word	0xffffffff
	.align		4
        /*0008*/ 	.word	0x00000000
	.align		4
        /*000c*/ 	.word	0xfffffffe
	.align		4
        /*0010*/ 	.word	0x00000000
	.align		4
        /*0014*/ 	.word	0xfffffffd
	.align		4
        /*0018*/ 	.word	0x00000000
	.align		4
        /*001c*/ 	.word	0xfffffffc


//--------------------- .nv.constant4             --------------------------
	.section	.nv.constant4,"a",@progbits
	.align	8
	.align		8
.nv.constant4:
        /*0000*/ 	.dword	_$_str


//--------------------- .text.attn_fwd            --------------------------
	.section	.text.attn_fwd,"ax",@progbits
	.align	128
        .global         attn_fwd
        .type           attn_fwd,@function
        .size           attn_fwd,(.L_x_3 - attn_fwd)
        .other          attn_fwd,@"STO_CUDA_ENTRY STV_DEFAULT"
attn_fwd:
.text.attn_fwd:
[----:B------:R-:W-:Y:S01]  /*0000*/  LDC R1, c[0x0][0x28] ;  /* 0x00000a00ff017b82 */ /* 0x000fe20000000800 */
[----:B------:R-:W0:Y:S07]  /*0010*/  S2R R64, SR_CTAID.X ;  /* 0x0000000000407919 */ /* 0x000e2e0000002500 */
[----:B------:R-:W1:Y:S01]  /*0020*/  S2UR UR16, SR_CTAID.Y ;  /* 0x00000000001079c3 */ /* 0x000e620000002600 */
[----:B------:R-:W-:Y:S01]  /*0030*/  ULDC.64 UR4, c[0x0][0x240] ;  /* 0x0000900000047ab9 */ /* 0x000fe20000000a00 */
[----:B------:R-:W-:Y:S01]  /*0040*/  ULDC.64 UR20, c[0x0][0x208] ;  /* 0x0000820000147ab9 */ /* 0x000fe20000000a00 */
[----:B------:R-:W2:Y:S05]  /*0050*/  S2R R125, SR_TID.X ;  /* 0x00000000007d7919 */ /* 0x000eaa0000002100 */
[----:B------:R-:W3:Y:S08]  /*0060*/  LDC R65, c[0x0][0x248] ;  /* 0x00009200ff417b82 */ /* 0x000ef00000000800 */
[----:B------:R-:W4:Y:S01]  /*0070*/  LDC.64 R4, c[0x0][0x210] ;  /* 0x00008400ff047b82 */ /* 0x000f220000000a00 */
[----:B-1----:R-:W-:Y:S01]  /*0080*/  UIMAD UR4, UR16, UR4, URZ ;  /* 0x00000004100472a4 */ /* 0x002fe2000f8e023f */
[----:B0-----:R-:W-:-:S02]  /*0090*/  IMAD.SHL.U32 R64, R64, 0x80, RZ ;  /* 0x0000008040407824 */ /* 0x001fc400078e00ff */
[C---:B---3--:R-:W-:Y:S02]  /*00a0*/  IMAD.SHL.U32 R9, R65.reuse, 0x4, RZ ;  /* 0x0000000441097824 */ /* 0x048fe400078e00ff */
[----:B------:R-:W-:Y:S01]  /*00b0*/  IMAD R11, R65, 0x5, RZ ;  /* 0x00000005410b7824 */ /* 0x000fe200078e02ff */
[----:B--2---:R-:W-:-:S05]  /*00c0*/  LOP3.LUT R124, R64, 0x7f, R125, 0xf8, !PT ;  /* 0x0000007f407c7812 */ /* 0x004fca00078ef87d */
[----:B------:R-:W-:Y:S01]  /*00d0*/  IMAD R3, R124, UR5, RZ ;  /* 0x000000057c037c24 */ /* 0x000fe2000f8e02ff */
[----:B------:R-:W-:Y:S01]  /*00e0*/  USHF.R.S32.HI UR5, URZ, 0x1f, UR4 ;  /* 0x0000001f3f057899 */ /* 0x000fe20008011404 */
[----:B------:R-:W-:-:S03]  /*00f0*/  IMAD R13, R65, 0x6, RZ ;  /* 0x00000006410d7824 */ /* 0x000fc600078e02ff */
[----:B----4-:R-:W-:Y:S02]  /*0100*/  IADD3 R2, P0, P1, R3, UR4, R4 ;  /* 0x0000000403027c10 */ /* 0x010fe4000f91e004 */
[----:B------:R-:W-:Y:S01]  /*0110*/  SHF.R.S32.HI R0, RZ, 0x1f, R3 ;  /* 0x0000001fff007819 */ /* 0x000fe20000011403 */
[----:B------:R-:W-:Y:S01]  /*0120*/  IMAD R15, R65, 0x7, RZ ;  /* 0x00000007410f7824 */ /* 0x000fe200078e02ff */
[-C--:B------:R-:W-:Y:S01]  /*0130*/  IADD3 R8, P4, R9, R2.reuse, RZ ;  /* 0x0000000209087210 */ /* 0x080fe20007f9e0ff */
[C---:B------:R-:W-:Y:S01]  /*0140*/  IMAD.SHL.U32 R17, R65.reuse, 0x8, RZ ;  /* 0x0000000841117824 */ /* 0x040fe200078e00ff */
[----:B------:R-:W-:Y:S01]  /*0150*/  IADD3.X R3, R0, UR5, R5, P0, P1 ;  /* 0x0000000500037c10 */ /* 0x000fe200087e2405 */
[----:B------:R-:W-:Y:S01]  /*0160*/  IMAD R19, R65, 0x9, RZ ;  /* 0x0000000941137824 */ /* 0x000fe200078e02ff */
[-C--:B------:R-:W-:Y:S01]  /*0170*/  IADD3 R10, P3, R11, R2.reuse, RZ ;  /* 0x000000020b0a7210 */ /* 0x080fe20007f7e0ff */
[----:B------:R-:W-:Y:S01]  /*0180*/  IMAD R21, R65, 0xa, RZ ;  /* 0x0000000a41157824 */ /* 0x000fe200078e02ff */
[----:B------:R-:W-:Y:S01]  /*0190*/  IADD3 R12, P2, R13, R2, RZ ;  /* 0x000000020d0c7210 */ /* 0x000fe20007f5e0ff */
[----:B------:R-:W-:-:S02]  /*01a0*/  IMAD R23, R65, 0xb, RZ ;  /* 0x0000000b41177824 */ /* 0x000fc400078e02ff */
[C---:B------:R-:W-:Y:S02]  /*01b0*/  IMAD R25, R65.reuse, 0xc, RZ ;  /* 0x0000000c41197824 */ /* 0x040fe400078e02ff */
[----:B------:R-:W-:Y:S01]  /*01c0*/  IMAD R27, R65, 0xd, RZ ;  /* 0x0000000d411b7824 */ /* 0x000fe200078e02ff */
[-C--:B------:R-:W-:Y:S01]  /*01d0*/  LEA.HI.X.SX32 R9, R9, R3.reuse, 0x1, P4 ;  /* 0x0000000309097211 */ /* 0x080fe200020f0eff */
[----:B------:R-:W-:Y:S01]  /*01e0*/  IMAD R29, R65, 0xe, RZ ;  /* 0x0000000e411d7824 */ /* 0x000fe200078e02ff */
[-C--:B------:R-:W-:Y:S01]  /*01f0*/  LEA.HI.X.SX32 R11, R11, R3.reuse, 0x1, P3 ;  /* 0x000000030b0b7211 */ /* 0x080fe200018f0eff */
[----:B------:R-:W-:Y:S01]  /*0200*/  IMAD R31, R65, 0xf, RZ ;  /* 0x0000000f411f7824 */ /* 0x000fe200078e02ff */
[-C--:B------:R-:W-:Y:S01]  /*0210*/  IADD3 R14, P1, R15, R2.reuse, RZ ;  /* 0x000000020f0e7210 */ /* 0x080fe20007f3e0ff */
[----:B------:R-:W-:Y:S01]  /*0220*/  IMAD.SHL.U32 R33, R65, 0x10, RZ ;  /* 0x0000001041217824 */ /* 0x000fe200078e00ff */
[-C--:B------:R-:W-:Y:S01]  /*0230*/  IADD3 R16, P0, R17, R2.reuse, RZ ;  /* 0x0000000211107210 */ /* 0x080fe20007f1e0ff */
[----:B------:R-:W-:Y:S01]  /*0240*/  IMAD R35, R65, 0x11, RZ ;  /* 0x0000001141237824 */ /* 0x000fe200078e02ff */
        /* <DEDUP_REMOVED lines=8> */
[-C--:B------:R-:W-:Y:S01]  /*02d0*/  LEA.HI.X.SX32 R13, R13, R3.reuse, 0x1, P2 ;  /* 0x000000030d0d7211 */ /* 0x080fe200010f0eff */
[----:B------:R-:W-:Y:S01]  /*02e0*/  IMAD R45, R65, 0x16, RZ ;  /* 0x00000016412d7824 */ /* 0x000fe200078e02ff */
[-C--:B------:R-:W-:Y:S01]  /*02f0*/  IADD3 R26, P2, R27, R2.reuse, RZ ;  /* 0x000000021b1a7210 */ /* 0x080fe20007f5e0ff */
[----:B------:R-:W-:Y:S01]  /*0300*/  IMAD R47, R65, 0x17, RZ ;  /* 0x00000017412f7824 */ /* 0x000fe200078e02ff */
[-C--:B------:R-:W-:Y:S01]  /*0310*/  LEA.HI.X.SX32 R15, R15, R3.reuse, 0x1, P1 ;  /* 0x000000030f0f7211 */ /* 0x080fe200008f0eff */
        /* <DEDUP_REMOVED lines=9> */
[----:B------:R-:W-:Y:S01]  /*03b0*/  LEA.HI.X.SX32 R25, R25, R3, 0x1, P3 ;  /* 0x0000000319197211 */ /* 0x000fe200018f0eff */
[----:B------:R-:W-:Y:S01]  /*03c0*/  IMAD R59, R65, 0x1d, RZ ;  /* 0x0000001d413b7824 */ /* 0x000fe200078e02ff */
[-C--:B------:R-:W-:Y:S01]  /*03d0*/  IADD3 R28, P1, R29, R2.reuse, RZ ;  /* 0x000000021d1c7210 */ /* 0x080fe20007f3e0ff */
[----:B------:R-:W-:Y:S01]  /*03e0*/  IMAD R61, R65, 0x1e, RZ ;  /* 0x0000001e413d7824 */ /* 0x000fe200078e02ff */
[-C--:B------:R-:W-:Y:S01]  /*03f0*/  IADD3 R30, P0, R31, R2.reuse, RZ ;  /* 0x000000021f1e7210 */ /* 0x080fe20007f1e0ff */
[----:B------:R-:W-:Y:S01]  /*0400*/  IMAD R63, R65, 0x1f, RZ ;  /* 0x0000001f413f7824 */ /* 0x000fe200078e02ff */
[-C--:B------:R-:W-:Y:S01]  /*0410*/  IADD3 R32, P6, R33, R2.reuse, RZ ;  /* 0x0000000221207210 */ /* 0x080fe20007fde0ff */
[----:B------:R-:W-:Y:S01]  /*0420*/  IMAD.SHL.U32 R5, R65, 0x2, RZ ;  /* 0x0000000241057824 */ /* 0x000fe200078e00ff */
[-C--:B------:R-:W-:Y:S01]  /*0430*/  IADD3 R34, P5, R35, R2.reuse, RZ ;  /* 0x0000000223227210 */ /* 0x080fe20007fbe0ff */
[----:B------:R-:W-:Y:S01]  /*0440*/  IMAD R7, R65, 0x3, RZ ;  /* 0x0000000341077824 */ /* 0x000fe200078e02ff */
[-C--:B------:R-:W-:Y:S01]  /*0450*/  IADD3 R36, P4, R37, R2.reuse, RZ ;  /* 0x0000000225247210 */ /* 0x080fe20007f9e0ff */
[----:B------:R0:W2:Y:S01]  /*0460*/  LDG.E.U8 R0, desc[UR20][R2.64] ;  /* 0x0000001402007981 */ /* 0x0000a2000c1e1100 */
[----:B------:R-:W-:-:S02]  /*0470*/  IADD3 R38, P3, R39, R2, RZ ;  /* 0x0000000227267210 */ /* 0x000fc40007f7e0ff */
[-C--:B------:R-:W-:Y:S01]  /*0480*/  LEA.HI.X.SX32 R27, R27, R3.reuse, 0x1, P2 ;  /* 0x000000031b1b7211 */ /* 0x080fe200010f0eff */
[----:B------:R-:W3:Y:S01]  /*0490*/  LDG.E.U8 R12, desc[UR20][R12.64] ;  /* 0x000000140c0c7981 */ /* 0x000ee2000c1e1100 */
[----:B------:R-:W-:Y:S02]  /*04a0*/  IADD3 R40, P2, R41, R2, RZ ;  /* 0x0000000229287210 */ /* 0x000fe40007f5e0ff */
[-C--:B------:R-:W-:Y:S01]  /*04b0*/  LEA.HI.X.SX32 R29, R29, R3.reuse, 0x1, P1 ;  /* 0x000000031d1d7211 */ /* 0x080fe200008f0eff */
[----:B------:R-:W3:Y:S01]  /*04c0*/  LDG.E.U8 R15, desc[UR20][R14.64] ;  /* 0x000000140e0f7981 */ /* 0x000ee2000c1e1100 */
[-C--:B------:R-:W-:Y:S02]  /*04d0*/  LEA.HI.X.SX32 R31, R31, R3.reuse, 0x1, P0 ;  /* 0x000000031f1f7211 */ /* 0x080fe400000f0eff */
[-C--:B------:R-:W-:Y:S01]  /*04e0*/  LEA.HI.X.SX32 R33, R33, R3.reuse, 0x1, P6 ;  /* 0x0000000321217211 */ /* 0x080fe200030f0eff */
[----:B------:R-:W4:Y:S01]  /*04f0*/  LDG.E.U8 R8, desc[UR20][R8.64] ;  /* 0x0000001408087981 */ /* 0x000f22000c1e1100 */
[----:B------:R-:W-:-:S02]  /*0500*/  LEA.HI.X.SX32 R35, R35, R3, 0x1, P5 ;  /* 0x0000000323237211 */ /* 0x000fc400028f0eff */
[-C--:B------:R-:W-:Y:S01]  /*0510*/  LEA.HI.X.SX32 R37, R37, R3.reuse, 0x1, P4 ;  /* 0x0000000325257211 */ /* 0x080fe200020f0eff */
[----:B------:R1:W4:Y:S01]  /*0520*/  LDG.E.U8 R11, desc[UR20][R10.64] ;  /* 0x000000140a0b7981 */ /* 0x000322000c1e1100 */
[----:B------:R-:W-:Y:S02]  /*0530*/  LEA.HI.X.SX32 R39, R39, R3, 0x1, P3 ;  /* 0x0000000327277211 */ /* 0x000fe400018f0eff */
[-C--:B------:R-:W-:Y:S01]  /*0540*/  IADD3 R42, P1, R43, R2.reuse, RZ ;  /* 0x000000022b2a7210 */ /* 0x080fe20007f3e0ff */
[----:B------:R-:W5:Y:S01]  /*0550*/  LDG.E.U8 R16, desc[UR20][R16.64] ;  /* 0x0000001410107981 */ /* 0x000f62000c1e1100 */
[-C--:B------:R-:W-:Y:S02]  /*0560*/  IADD3 R44, P0, R45, R2.reuse, RZ ;  /* 0x000000022d2c7210 */ /* 0x080fe40007f1e0ff */
[-C--:B------:R-:W-:Y:S01]  /*0570*/  IADD3 R46, P6, R47, R2.reuse, RZ ;  /* 0x000000022f2e7210 */ /* 0x080fe20007fde0ff */
[----:B------:R-:W5:Y:S01]  /*0580*/  LDG.E.U8 R19, desc[UR20][R18.64] ;  /* 0x0000001412137981 */ /* 0x000f62000c1e1100 */
[----:B------:R-:W-:-:S02]  /*0590*/  IADD3 R48, P5, R49, R2, RZ ;  /* 0x0000000231307210 */ /* 0x000fc40007fbe0ff */
[-C--:B------:R-:W-:Y:S01]  /*05a0*/  IADD3 R50, P4, R51, R2.reuse, RZ ;  /* 0x0000000233327210 */ /* 0x080fe20007f9e0ff */
[----:B------:R-:W2:Y:S01]  /*05b0*/  LDG.E.U8 R20, desc[UR20][R20.64] ;  /* 0x0000001414147981 */ /* 0x000ea2000c1e1100 */
[-C--:B------:R-:W-:Y:S02]  /*05c0*/  IADD3 R52, P3, R53, R2.reuse, RZ ;  /* 0x0000000235347210 */ /* 0x080fe40007f7e0ff */
[-C--:B------:R-:W-:Y:S01]  /*05d0*/  LEA.HI.X.SX32 R41, R41, R3.reuse, 0x1, P2 ;  /* 0x0000000329297211 */ /* 0x080fe200010f0eff */
[----:B------:R-:W2:Y:S01]  /*05e0*/  LDG.E.U8 R23, desc[UR20][R22.64] ;  /* 0x0000001416177981 */ /* 0x000ea2000c1e1100 */
[----:B------:R-:W-:Y:S02]  /*05f0*/  IADD3 R54, P2, R55, R2, RZ ;  /* 0x0000000237367210 */ /* 0x000fe40007f5e0ff */
[-C--:B------:R-:W-:Y:S01]  /*0600*/  LEA.HI.X.SX32 R43, R43, R3.reuse, 0x1, P1 ;  /* 0x000000032b2b7211 */ /* 0x080fe200008f0eff */
[----:B------:R-:W2:Y:S01]  /*0610*/  LDG.E.U8 R24, desc[UR20][R24.64] ;  /* 0x0000001418187981 */ /* 0x000ea2000c1e1100 */
[----:B------:R-:W-:-:S02]  /*0620*/  LEA.HI.X.SX32 R45, R45, R3, 0x1, P0 ;  /* 0x000000032d2d7211 */ /* 0x000fc400000f0eff */
[-C--:B------:R-:W-:Y:S01]  /*0630*/  LEA.HI.X.SX32 R47, R47, R3.reuse, 0x1, P6 ;  /* 0x000000032f2f7211 */ /* 0x080fe200030f0eff */
[----:B------:R-:W2:Y:S01]  /*0640*/  LDG.E.U8 R27, desc[UR20][R26.64] ;  /* 0x000000141a1b7981 */ /* 0x000ea2000c1e1100 */
[-C--:B------:R-:W-:Y:S02]  /*0650*/  LEA.HI.X.SX32 R49, R49, R3.reuse, 0x1, P5 ;  /* 0x0000000331317211 */ /* 0x080fe400028f0eff */
[-C--:B------:R-:W-:Y:S01]  /*0660*/  LEA.HI.X.SX32 R51, R51, R3.reuse, 0x1, P4 ;  /* 0x0000000333337211 */ /* 0x080fe200020f0eff */
[----:B------:R-:W2:Y:S01]  /*0670*/  LDG.E.U8 R28, desc[UR20][R28.64] ;  /* 0x000000141c1c7981 */ /* 0x000ea2000c1e1100 */
[----:B------:R-:W-:Y:S02]  /*0680*/  LEA.HI.X.SX32 R53, R53, R3, 0x1, P3 ;  /* 0x0000000335357211 */ /* 0x000fe400018f0eff */
[-C--:B------:R-:W-:Y:S01]  /*0690*/  IADD3 R56, P1, R57, R2.reuse, RZ ;  /* 0x0000000239387210 */ /* 0x080fe20007f3e0ff */
[----:B------:R-:W2:Y:S01]  /*06a0*/  LDG.E.U8 R31, desc[UR20][R30.64] ;  /* 0x000000141e1f7981 */ /* 0x000ea2000c1e1100 */
[----:B------:R-:W-:-:S02]  /*06b0*/  IADD3 R58, P0, R59, R2, RZ ;  /* 0x000000023b3a7210 */ /* 0x000fc40007f1e0ff */
[-C--:B------:R-:W-:Y:S01]  /*06c0*/  IADD3 R60, P6, R61, R2.reuse, RZ ;  /* 0x000000023d3c7210 */ /* 0x080fe20007fde0ff */
[----:B------:R-:W2:Y:S01]  /*06d0*/  LDG.E.U8 R32, desc[UR20][R32.64] ;  /* 0x0000001420207981 */ /* 0x000ea2000c1e1100 */
[-C--:B------:R-:W-:Y:S02]  /*06e0*/  IADD3 R62, P5, R63, R2.reuse, RZ ;  /* 0x000000023f3e7210 */ /* 0x080fe40007fbe0ff */
[-C--:B------:R-:W-:Y:S01]  /*06f0*/  IADD3 R4, P4, R5, R2.reuse, RZ ;  /* 0x0000000205047210 */ /* 0x080fe20007f9e0ff */
[----:B------:R-:W2:Y:S01]  /*0700*/  LDG.E.U8 R35, desc[UR20][R34.64] ;  /* 0x0000001422237981 */ /* 0x000ea2000c1e1100 */
[----:B------:R-:W-:Y:S02]  /*0710*/  IADD3 R6, P3, R7, R2, RZ ;  /* 0x0000000207067210 */ /* 0x000fe40007f7e0ff */
[----:B------:R-:W-:Y:S01]  /*0720*/  LEA.HI.X.SX32 R55, R55, R3, 0x1, P2 ;  /* 0x0000000337377211 */ /* 0x000fe200010f0eff */
[----:B------:R-:W2:Y:S01]  /*0730*/  LDG.E.U8 R36, desc[UR20][R36.64] ;  /* 0x0000001424247981 */ /* 0x000ea2000c1e1100 */
[----:B0-----:R-:W-:-:S02]  /*0740*/  IADD3 R2, P2, R2, R65, RZ ;  /* 0x0000004102027210 */ /* 0x001fc40007f5e0ff */
[-C--:B------:R-:W-:Y:S01]  /*0750*/  LEA.HI.X.SX32 R57, R57, R3.reuse, 0x1, P1 ;  /* 0x0000000339397211 */ /* 0x080fe200008f0eff */
[----:B------:R-:W2:Y:S01]  /*0760*/  LDG.E.U8 R39, desc[UR20][R38.64] ;  /* 0x0000001426277981 */ /* 0x000ea2000c1e1100 */
[-C--:B------:R-:W-:Y:S02]  /*0770*/  LEA.HI.X.SX32 R59, R59, R3.reuse, 0x1, P0 ;  /* 0x000000033b3b7211 */ /* 0x080fe400000f0eff */
[-C--:B------:R-:W-:Y:S01]  /*0780*/  LEA.HI.X.SX32 R61, R61, R3.reuse, 0x1, P6 ;  /* 0x000000033d3d7211 */ /* 0x080fe200030f0eff */
[----:B------:R-:W2:Y:S01]  /*0790*/  LDG.E.U8 R40, desc[UR20][R40.64] ;  /* 0x0000001428287981 */ /* 0x000ea2000c1e1100 */
[-C--:B------:R-:W-:Y:S02]  /*07a0*/  LEA.HI.X.SX32 R63, R63, R3.reuse, 0x1, P5 ;  /* 0x000000033f3f7211 */ /* 0x080fe400028f0eff */
[-C--:B------:R-:W-:Y:S01]  /*07b0*/  LEA.HI.X.SX32 R5, R5, R3.reuse, 0x1, P4 ;  /* 0x0000000305057211 */ /* 0x080fe200020f0eff */
[----:B------:R0:W2:Y:S01]  /*07c0*/  LDG.E.U8 R43, desc[UR20][R42.64] ;  /* 0x000000142a2b7981 */ /* 0x0000a2000c1e1100 */
[----:B------:R-:W-:-:S02]  /*07d0*/  LEA.HI.X.SX32 R7, R7, R3, 0x1, P3 ;  /* 0x0000000307077211 */ /* 0x000fc400018f0eff */
[----:B------:R-:W-:Y:S01]  /*07e0*/  LEA.HI.X.SX32 R3, R65, R3, 0x1, P2 ;  /* 0x0000000341037211 */ /* 0x000fe200010f0eff */
[----:B------:R-:W2:Y:S04]  /*07f0*/  LDG.E.U8 R4, desc[UR20][R4.64] ;  /* 0x0000001404047981 */ /* 0x000ea8000c1e1100 */
        /* <DEDUP_REMOVED lines=11> */
[----:B------:R0:W2:Y:S01]  /*08b0*/  LDG.E.U8 R63, desc[UR20][R62.64] ;  /* 0x000000143e3f7981 */ /* 0x0000a2000c1e1100 */
[----:B------:R-:W0:Y:S01]  /*08c0*/  S2UR UR7, SR_CgaCtaId ;  /* 0x00000000000779c3 */ /* 0x000e220000008800 */
[----:B-1----:R-:W-:Y:S01]  /*08d0*/  SHF.R.S32.HI R10, RZ, 0x2, R125 ;  /* 0x00000002ff0a7819 */ /* 0x002fe2000001147d */
[----:B------:R-:W-:-:S03]  /*08e0*/  IMAD.SHL.U32 R9, R125, 0x20, RZ ;  /* 0x000000207d097824 */ /* 0x000fc600078e00ff */
[----:B------:R-:W-:Y:S01]  /*08f0*/  SGXT R10, R10, 0x1 ;  /* 0x000000010a0a781a */ /* 0x000fe20000000200 */
[----:B------:R-:W-:Y:S01]  /*0900*/  VIADD R191, R64, 0x80 ;  /* 0x0000008040bf7836 */ /* 0x000fe20000000000 */
[----:B------:R-:W-:Y:S02]  /*0910*/  UMOV UR4, 0x400 ;  /* 0x0000040000047882 */ /* 0x000fe40000000000 */
[----:B------:R-:W-:Y:S02]  /*0920*/  LOP3.LUT R10, R10, 0x90, RZ, 0xc0, !PT ;  /* 0x000000900a0a7812 */ /* 0x000fe400078ec0ff */
[----:B------:R-:W-:Y:S02]  /*0930*/  ISETP.GE.AND P0, PT, R191, 0x1, PT ;  /* 0x00000001bf00780c */ /* 0x000fe40003f06270 */
[----:B------:R-:W-:Y:S01]  /*0940*/  LOP3.LUT R9, R10, 0xf60, R9, 0xf8, !PT ;  /* 0x00000f600a097812 */ /* 0x000fe200078ef809 */
[----:B0-----:R-:W-:Y:S01]  /*0950*/  ULEA UR7, UR7, UR4, 0x18 ;  /* 0x0000000407077291 */ /* 0x001fe2000f8ec03f */
[----:B------:R-:W-:-:S02]  /*0960*/  IMAD.SHL.U32 R123, R125, 0x10, RZ ;  /* 0x000000107d7b7824 */ /* 0x000fc400078e00ff */
[C---:B------:R-:W-:Y:S02]  /*0970*/  IMAD.SHL.U32 R120, R125.reuse, 0x40, RZ ;  /* 0x000000407d787824 */ /* 0x040fe400078e00ff */
[----:B------:R-:W-:Y:S01]  /*0980*/  IMAD.SHL.U32 R121, R125, 0x8, RZ ;  /* 0x000000087d797824 */ /* 0x000fe200078e00ff */
[----:B------:R-:W-:Y:S01]  /*0990*/  CS2R R104, SRZ ;  /* 0x0000000000687805 */ /* 0x000fe2000001ff00 */
[----:B------:R-:W-:Y:S01]  /*09a0*/  IMAD.MOV.U32 R184, RZ, RZ, 0x3f800000 ;  /* 0x3f800000ffb87424 */ /* 0x000fe200078e00ff */
[----:B------:R-:W-:Y:S01]  /*09b0*/  CS2R R106, SRZ ;  /* 0x00000000006a7805 */ /* 0x000fe2000001ff00 */
[----:B------:R-:W-:Y:S01]  /*09c0*/  IMAD.MOV.U32 R42, RZ, RZ, -0x800000 ;  /* 0xff800000ff2a7424 */ /* 0x000fe200078e00ff */
[----:B------:R-:W-:Y:S01]  /*09d0*/  CS2R R108, SRZ ;  /* 0x00000000006c7805 */ /* 0x000fe2000001ff00 */
[----:B------:R-:W-:Y:S01]  /*09e0*/  IMAD.MOV.U32 R62, RZ, RZ, -0x800000 ;  /* 0xff800000ff3e7424 */ /* 0x000fe200078e00ff */
[----:B------:R-:W-:Y:S01]  /*09f0*/  CS2R R110, SRZ ;  /* 0x00000000006e7805 */ /* 0x000fe2000001ff00 */
[----:B------:R-:W-:Y:S01]  /*0a00*/  IMAD.MOV.U32 R77, RZ, RZ, -0x800000 ;  /* 0xff800000ff4d7424 */ /* 0x000fe200078e00ff */
[----:B------:R-:W-:Y:S01]  /*0a10*/  CS2R R112, SRZ ;  /* 0x0000000000707805 */ /* 0x000fe2000001ff00 */
[----:B------:R-:W-:Y:S01]  /*0a20*/  IMAD.MOV.U32 R183, RZ, RZ, 0x3f800000 ;  /* 0x3f800000ffb77424 */ /* 0x000fe200078e00ff */
[----:B------:R-:W-:Y:S01]  /*0a30*/  CS2R R114, SRZ ;  /* 0x0000000000727805 */ /* 0x000fe2000001ff00 */
[----:B------:R-:W-:Y:S01]  /*0a40*/  IMAD.MOV.U32 R185, RZ, RZ, 0x3f800000 ;  /* 0x3f800000ffb97424 */ /* 0x000fe200078e00ff */
[----:B------:R-:W-:Y:S01]  /*0a50*/  CS2R R116, SRZ ;  /* 0x0000000000747805 */ /* 0x000fe2000001ff00 */
[----:B------:R-:W-:Y:S01]  /*0a60*/  IMAD.MOV.U32 R186, RZ, RZ, 0x3f800000 ;  /* 0x3f800000ffba7424 */ /* 0x000fe200078e00ff */
[----:B------:R-:W-:-:S02]  /*0a70*/  CS2R R118, SRZ ;  /* 0x0000000000767805 */ /* 0x000fc4000001ff00 */
[----:B------:R-:W-:Y:S02]  /*0a80*/  CS2R R88, SRZ ;  /* 0x0000000000587805 */ /* 0x000fe4000001ff00 */
[----:B------:R-:W-:Y:S02]  /*0a90*/  CS2R R90, SRZ ;  /* 0x00000000005a7805 */ /* 0x000fe4000001ff00 */
[----:B------:R-:W-:Y:S02]  /*0aa0*/  CS2R R92, SRZ ;  /* 0x00000000005c7805 */ /* 0x000fe4000001ff00 */
[----:B------:R-:W-:Y:S02]  /*0ab0*/  CS2R R94, SRZ ;  /* 0x00000000005e7805 */ /* 0x000fe4000001ff00 */
[----:B------:R-:W-:Y:S02]  /*0ac0*/  CS2R R96, SRZ ;  /* 0x0000000000607805 */ /* 0x000fe4000001ff00 */
[----:B------:R-:W-:-:S02]  /*0ad0*/  CS2R R98, SRZ ;  /* 0x0000000000627805 */ /* 0x000fc4000001ff00 */
[----:B------:R-:W-:Y:S02]  /*0ae0*/  CS2R R100, SRZ ;  /* 0x0000000000647805 */ /* 0x000fe4000001ff00 */
[----:B------:R-:W-:Y:S02]  /*0af0*/  CS2R R102, SRZ ;  /* 0x0000000000667805 */ /* 0x000fe4000001ff00 */
[----:B------:R-:W-:Y:S02]  /*0b00*/  LOP3.LUT R122, R125, 0x7f, RZ, 0xc0, !PT ;  /* 0x0000007f7d7a7812 */ /* 0x000fe400078ec0ff */
[----:B------:R-:W-:Y:S02]  /*0b10*/  LOP3.LUT R123, R123, 0xf0, RZ, 0xc0, !PT ;  /* 0x000000f07b7b7812 */ /* 0x000fe400078ec0ff */
[----:B------:R-:W-:Y:S02]  /*0b20*/  LOP3.LUT R120, R120, 0x400, RZ, 0xc0, !PT ;  /* 0x0000040078787812 */ /* 0x000fe400078ec0ff */
[----:B------:R-:W-:-:S02]  /*0b30*/  LOP3.LUT R121, R121, 0x38, RZ, 0xc0, !PT ;  /* 0x0000003879797812 */ /* 0x000fc400078ec0ff */
[----:B---3--:R-:W-:Y:S02]  /*0b40*/  PRMT R13, R12, 0x3340, R15 ;  /* 0x000033400c0d7816 */ /* 0x008fe4000000000f */
[----:B----4-:R-:W-:-:S04]  /*0b50*/  PRMT R8, R8, 0x3340, R11 ;  /* 0x0000334008087816 */ /* 0x010fc8000000000b */
[----:B------:R-:W-:Y:S02]  /*0b60*/  PRMT R13, R8, 0x5410, R13 ;  /* 0x00005410080d7816 */ /* 0x000fe4000000000d */
[----:B-----5:R-:W-:Y:S02]  /*0b70*/  PRMT R14, R16, 0x3340, R19 ;  /* 0x00003340100e7816 */ /* 0x020fe40000000013 */
[----:B--2---:R-:W-:-:S04]  /*0b80*/  PRMT R23, R20, 0x3340, R23 ;  /* 0x0000334014177816 */ /* 0x004fc80000000017 */
[----:B------:R-:W-:Y:S02]  /*0b90*/  PRMT R14, R14, 0x5410, R23 ;  /* 0x000054100e0e7816 */ /* 0x000fe40000000017 */
[----:B------:R-:W-:Y:S02]  /*0ba0*/  PRMT R15, R24, 0x3340, R27 ;  /* 0x00003340180f7816 */ /* 0x000fe4000000001b */
[----:B------:R-:W-:-:S04]  /*0bb0*/  PRMT R28, R28, 0x3340, R31 ;  /* 0x000033401c1c7816 */ /* 0x000fc8000000001f */
[----:B------:R-:W-:Y:S02]  /*0bc0*/  PRMT R15, R15, 0x5410, R28 ;  /* 0x000054100f0f7816 */ /* 0x000fe4000000001c */
[----:B------:R-:W-:Y:S02]  /*0bd0*/  PRMT R32, R32, 0x3340, R35 ;  /* 0x0000334020207816 */ /* 0x000fe40000000023 */
[----:B------:R-:W-:-:S04]  /*0be0*/  PRMT R39, R36, 0x3340, R39 ;  /* 0x0000334024277816 */ /* 0x000fc80000000027 */
[----:B------:R-:W-:Y:S02]  /*0bf0*/  PRMT R32, R32, 0x5410, R39 ;  /* 0x0000541020207816 */ /* 0x000fe40000000027 */
[----:B------:R-:W-:Y:S02]  /*0c00*/  PRMT R33, R40, 0x3340, R43 ;  /* 0x0000334028217816 */ /* 0x000fe4000000002b */
[----:B------:R-:W-:Y:S02]  /*0c10*/  PRMT R7, R4, 0x3340, R7 ;  /* 0x0000334004077816 */ /* 0x000fe40000000007 */
[----:B------:R-:W-:-:S04]  /*0c20*/  PRMT R0, R0, 0x3340, R3 ;  /* 0x0000334000007816 */ /* 0x000fc80000000003 */
[----:B------:R-:W-:Y:S02]  /*0c30*/  PRMT R12, R0, 0x5410, R7 ;  /* 0x00005410000c7816 */ /* 0x000fe40000000007 */
[----:B------:R-:W-:Y:S02]  /*0c40*/  PRMT R44, R44, 0x3340, R47 ;  /* 0x000033402c2c7816 */ /* 0x000fe4000000002f */
[----:B------:R-:W-:Y:S02]  /*0c50*/  LOP3.LUT R0, R9, 0x10, RZ, 0x3c, !PT ;  /* 0x0000001009007812 */ /* 0x000fe400078e3cff */
[----:B------:R-:W-:Y:S02]  /*0c60*/  PRMT R33, R33, 0x5410, R44 ;  /* 0x0000541021217816 */ /* 0x000fe4000000002c */
[----:B------:R-:W-:Y:S02]  /*0c70*/  PRMT R34, R48, 0x3340, R51 ;  /* 0x0000334030227816 */ /* 0x000fe40000000033 */
[----:B------:R-:W-:-:S04]  /*0c80*/  PRMT R55, R52, 0x3340, R55 ;  /* 0x0000334034377816 */ /* 0x000fc80000000037 */
[----:B------:R-:W-:Y:S02]  /*0c90*/  PRMT R34, R34, 0x5410, R55 ;  /* 0x0000541022227816 */ /* 0x000fe40000000037 */
[----:B------:R-:W-:Y:S02]  /*0ca0*/  PRMT R35, R56, 0x3340, R59 ;  /* 0x0000334038237816 */ /* 0x000fe4000000003b */
[----:B------:R-:W-:-:S04]  /*0cb0*/  PRMT R60, R60, 0x3340, R63 ;  /* 0x000033403c3c7816 */ /* 0x000fc8000000003f */
[----:B------:R-:W-:Y:S01]  /*0cc0*/  PRMT R35, R35, 0x5410, R60 ;  /* 0x0000541023237816 */ /* 0x000fe2000000003c */
[----:B------:R-:W-:Y:S04]  /*0cd0*/  STS.128 [R9+UR7], R12 ;  /* 0x0000000c09007988 */ /* 0x000fe80008000c07 */
[----:B------:R0:W-:Y:S01]  /*0ce0*/  STS.128 [R0+UR7], R32 ;  /* 0x0000002000007988 */ /* 0x0001e20008000c07 */
[----:B------:R-:W-:Y:S01]  /*0cf0*/  IMAD.MOV.U32 R23, RZ, RZ, -0x800000 ;  /* 0xff800000ff177424 */ /* 0x000fe200078e00ff */
[C---:B------:R-:W-:Y:S01]  /*0d00*/  LOP3.LUT R4, R125.reuse, 0x60, RZ, 0xc0, !PT ;  /* 0x000000607d047812 */ /* 0x040fe200078ec0ff */
[----:B0-----:R-:W-:-:S05]  /*0d10*/  IMAD.SHL.U32 R0, R125, 0x4, RZ ;  /* 0x000000047d007824 */ /* 0x001fca00078e00ff */
[----:B------:R-:W-:Y:S01]  /*0d20*/  LOP3.LUT R0, R0, 0x1c0, RZ, 0xc0, !PT ;  /* 0x000001c000007812 */ /* 0x000fe200078ec0ff */
[----:B------:R-:W-:Y:S06]  /*0d30*/  @!P0 BRA `(.L_x_0) ;  /* 0x0000004400708947 */ /* 0x000fec0003800000 */
[----:B------:R-:W0:Y:S01]  /*0d40*/  LDC.64 R2, c[0x0][0x250] ;  /* 0x00009400ff027b82 */ /* 0x000e220000000a00 */
[C---:B------:R-:W-:Y:S01]  /*0d50*/  LOP3.LUT R5, R125.reuse, 0x1, RZ, 0xc0, !PT ;  /* 0x000000017d057812 */ /* 0x040fe200078ec0ff */
[----:B------:R-:W-:Y:S01]  /*0d60*/  ULDC UR4, c[0x0][0x258] ;  /* 0x0000960000047ab9 */ /* 0x000fe20000000800 */
[C---:B------:R-:W-:Y:S01]  /*0d70*/  LOP3.LUT R6, R125.reuse, 0x1c, RZ, 0xc0, !PT ;  /* 0x0000001c7d067812 */ /* 0x040fe200078ec0ff */
[----:B------:R-:W-:Y:S01]  /*0d80*/  ULDC.64 UR8, c[0x0][0x218] ;  /* 0x0000860000087ab9 */ /* 0x000fe20000000a00 */
[----:B------:R-:W-:Y:S01]  /*0d90*/  SHF.R.U32.HI R145, RZ, 0x1, R4 ;  /* 0x00000001ff917819 */ /* 0x000fe20000011604 */
[----:B------:R-:W-:Y:S01]  /*0da0*/  ULDC.64 UR18, c[0x0][0x260] ;  /* 0x0000980000127ab9 */ /* 0x000fe20000000a00 */
[----:B------:R-:W-:Y:S01]  /*0db0*/  LOP3.LUT R4, R125, 0x1f, RZ, 0xc0, !PT ;  /* 0x0000001f7d047812 */ /* 0x000fe200078ec0ff */
[----:B------:R-:W-:Y:S01]  /*0dc0*/  IMAD R7, R5, 0x2, R6 ;  /* 0x0000000205077824 */ /* 0x000fe200078e0206 */
[--C-:B------:R-:W-:Y:S01]  /*0dd0*/  SHF.R.U32.HI R6, RZ, 0x5, R125.reuse ;  /* 0x00000005ff067819 */ /* 0x100fe2000001167d */
[----:B------:R-:W1:Y:S01]  /*0de0*/  LDC R15, c[0x0][0x268] ;  /* 0x00009a00ff0f7b82 */ /* 0x000e620000000800 */
[----:B------:R-:W-:Y:S01]  /*0df0*/  SHF.R.U32.HI R146, RZ, 0x1, R125 ;  /* 0x00000001ff927819 */ /* 0x000fe2000001167d */
[----:B------:R-:W-:Y:S01]  /*0e00*/  IMAD R5, R4, UR4, RZ ;  /* 0x0000000404057c24 */ /* 0x000fe2000f8e02ff */
[----:B------:R-:W-:Y:S01]  /*0e10*/  SGXT.U32 R6, R6, 0x2 ;  /* 0x000000020606781a */ /* 0x000fe20000000000 */
[----:B------:R-:W-:Y:S01]  /*0e20*/  UIMAD UR4, UR16, UR18, URZ ;  /* 0x00000012100472a4 */ /* 0x000fe2000f8e023f */
[----:B------:R-:W-:Y:S01]  /*0e30*/  SGXT.U32 R146, R146, 0x1 ;  /* 0x000000019292781a */ /* 0x000fe20000000000 */
[----:B------:R-:W-:Y:S01]  /*0e40*/  IMAD.MOV.U32 R127, RZ, RZ, 0x5410 ;  /* 0x00005410ff7f7424 */ /* 0x000fe200078e00ff */
[----:B------:R-:W-:Y:S01]  /*0e50*/  SHF.R.S32.HI R9, RZ, 0x1f, R5 ;  /* 0x0000001fff097819 */ /* 0x000fe20000011405 */
[----:B------:R-:W2:Y:S01]  /*0e60*/  LDC.64 R12, c[0x0][0x220] ;  /* 0x00008800ff0c7b82 */ /* 0x000ea20000000a00 */
[--C-:B------:R-:W-:Y:S01]  /*0e70*/  SHF.R.U32.HI R8, RZ, 0x2, R125.reuse ;  /* 0x00000002ff087819 */ /* 0x100fe2000001167d */
[----:B------:R-:W-:Y:S01]  /*0e80*/  USHF.R.S32.HI UR5, URZ, 0x1f, UR4 ;  /* 0x0000001f3f057899 */ /* 0x000fe20008011404 */
[----:B------:R-:W-:Y:S01]  /*0e90*/  LOP3.LUT R146, R7, R146, RZ, 0xfc, !PT ;  /* 0x0000009207927212 */ /* 0x000fe200078efcff */
[----:B------:R-:W-:Y:S01]  /*0ea0*/  IMAD.MOV.U32 R126, RZ, RZ, 0x7632 ;  /* 0x00007632ff7e7424 */ /* 0x000fe200078e00ff */
[----:B------:R-:W-:Y:S01]  /*0eb0*/  SGXT.U32 R4, R8, 0x3 ;  /* 0x000000030804781a */ /* 0x000fe20000000000 */
[----:B0-----:R-:W-:Y:S01]  /*0ec0*/  IMAD R6, R6, R3, RZ ;  /* 0x0000000306067224 */ /* 0x001fe200078e02ff */
[----:B------:R-:W-:Y:S01]  /*0ed0*/  UMOV UR14, 0xfffffffe ;  /* 0xfffffffe000e7882 */ /* 0x000fe20000000000 */
[----:B------:R-:W-:Y:S01]  /*0ee0*/  IMAD R2, R2, UR16, RZ ;  /* 0x0000001002027c24 */ /* 0x000fe2000f8e02ff */
[----:B------:R-:W-:Y:S01]  /*0ef0*/  LOP3.LUT R145, R64, R145, R4, 0xfe, !PT ;  /* 0x0000009140917212 */ /* 0x000fe200078efe04 */
[----:B------:R-:W-:Y:S01]  /*0f00*/  IMAD R150, R3, 0x4, R6 ;  /* 0x0000000403967824 */ /* 0x000fe200078e0206 */
[----:B------:R-:W-:Y:S01]  /*0f10*/  LEA.HI R4, R125, 0xe, RZ, 0x1a ;  /* 0x0000000e7d047811 */ /* 0x000fe200078fd0ff */
[----:B------:R-:W-:Y:S01]  /*0f20*/  UMOV UR15, 0x7fffffdf ;  /* 0x7fffffdf000f7882 */ /* 0x000fe20000000000 */
[----:B------:R-:W-:Y:S01]  /*0f30*/  IADD3 R177, P0, P1, R5, UR8, R2 ;  /* 0x0000000805b17c10 */ /* 0x000fe2000f91e002 */
[C---:B------:R-:W-:Y:S01]  /*0f40*/  IMAD R152, R3.reuse, 0x4, R150 ;  /* 0x0000000403987824 */ /* 0x040fe200078e0296 */
[----:B------:R-:W-:Y:S01]  /*0f50*/  SHF.R.S32.HI R2, RZ, 0x1f, R2 ;  /* 0x0000001fff027819 */ /* 0x000fe20000011402 */
[----:B-1----:R-:W-:Y:S01]  /*0f60*/  IMAD R4, R4, R15, RZ ;  /* 0x0000000f04047224 */ /* 0x002fe200078e02ff */
[C---:B------:R-:W-:Y:S01]  /*0f70*/  IADD3 R147, P2, R6.reuse, R177, RZ ;  /* 0x000000b106937210 */ /* 0x040fe20007f5e0ff */
[----:B------:R-:W-:Y:S01]  /*0f80*/  IMAD R154, R3, 0x4, R152 ;  /* 0x00000004039a7824 */ /* 0x000fe200078e0298 */
[----:B------:R-:W-:Y:S01]  /*0f90*/  IADD3.X R11, R9, UR9, R2, P0, P1 ;  /* 0x00000009090b7c10 */ /* 0x000fe200087e2402 */
[----:B------:R-:W-:Y:S01]  /*0fa0*/  USHF.R.U32.HI UR8, URZ, 0x4, UR7 ;  /* 0x000000043f087899 */ /* 0x000fe20008011607 */
[----:B------:R-:W-:Y:S01]  /*0fb0*/  SHF.R.U32.HI R2, RZ, 0x6, R125 ;  /* 0x00000006ff027819 */ /* 0x000fe2000001167d */
[C---:B------:R-:W-:Y:S01]  /*0fc0*/  IMAD R156, R3.reuse, 0x4, R154 ;  /* 0x00000004039c7824 */ /* 0x040fe200078e029a */
[----:B------:R-:W-:Y:S01]  /*0fd0*/  LEA.HI.X.SX32 R148, R6, R11, 0x1, P2 ;  /* 0x0000000b06947211 */ /* 0x000fe200010f0eff */
[----:B------:R-:W-:Y:S01]  /*0fe0*/  USGXT.U32 UR8, UR8, 0xe ;  /* 0x0000000e0808789a */ /* 0x000fe20008000000 */
[----:B------:R-:W-:Y:S01]  /*0ff0*/  SGXT.U32 R2, R2, 0x1 ;  /* 0x000000010202781a */ /* 0x000fe20000000000 */
[----:B------:R-:W-:Y:S01]  /*1000*/  IMAD R158, R3, 0x4, R156 ;  /* 0x00000004039e7824 */ /* 0x000fe200078e029c */
[----:B------:R-:W-:Y:S01]  /*1010*/  IADD3 R149, P2, R150, R177, RZ ;  /* 0x000000b196957210 */ /* 0x000fe20007f5e0ff */
[----:B------:R-:W-:Y:S01]  /*1020*/  IMAD.MOV.U32 R188, RZ, RZ, -0x800000 ;  /* 0xff800000ffbc7424 */ /* 0x000fe200078e00ff */
[----:B------:R-:W-:Y:S01]  /*1030*/  LOP3.LUT R5, R125, 0x3f, RZ, 0xc0, !PT ;  /* 0x0000003f7d057812 */ /* 0x000fe200078ec0ff */
[----:B------:R-:W-:Y:S01]  /*1040*/  IMAD R2, R2, R15, RZ ;  /* 0x0000000f02027224 */ /* 0x000fe200078e02ff */
[----:B------:R-:W-:Y:S01]  /*1050*/  LEA.HI.X.SX32 R150, R150, R11, 0x1, P2 ;  /* 0x0000000b96967211 */ /* 0x000fe200010f0eff */
[----:B------:R-:W-:Y:S01]  /*1060*/  IMAD R160, R3, 0x4, R158 ;  /* 0x0000000403a07824 */ /* 0x000fe200078e029e */
[-C--:B------:R-:W-:Y:S01]  /*1070*/  IADD3 R153, P2, R154, R177.reuse, RZ ;  /* 0x000000b19a997210 */ /* 0x080fe20007f5e0ff */
[----:B------:R-:W-:Y:S01]  /*1080*/  IMAD R182, R15, 0x2, R2 ;  /* 0x000000020fb67824 */ /* 0x000fe200078e0202 */
[----:B------:R-:W-:Y:S01]  /*1090*/  IADD3 R151, P3, R152, R177, RZ ;  /* 0x000000b198977210 */ /* 0x000fe20007f7e0ff */
[----:B------:R-:W-:Y:S01]  /*10a0*/  IMAD R162, R3, 0x4, R160 ;  /* 0x0000000403a27824 */ /* 0x000fe200078e02a0 */
[----:B------:R-:W-:Y:S01]  /*10b0*/  LEA.HI.X.SX32 R154, R154, R11, 0x1, P2 ;  /* 0x0000000b9a9a7211 */ /* 0x000fe200010f0eff */
[----:B------:R-:W-:Y:S01]  /*10c0*/  IMAD R144, R15, 0x2, R182 ;  /* 0x000000020f907824 */ /* 0x000fe200078e02b6 */
[----:B------:R-:W-:Y:S01]  /*10d0*/  IADD3 R159, P2, R160, R177, RZ ;  /* 0x000000b1a09f7210 */ /* 0x000fe20007f5e0ff */
[----:B------:R-:W-:Y:S01]  /*10e0*/  IMAD R164, R3, 0x4, R162 ;  /* 0x0000000403a47824 */ /* 0x000fe200078e02a2 */
[-C--:B------:R-:W-:Y:S01]  /*10f0*/  LEA.HI.X.SX32 R152, R152, R11.reuse, 0x1, P3 ;  /* 0x0000000b98987211 */ /* 0x080fe200018f0eff */
[----:B------:R-:W-:Y:S01]  /*1100*/  IMAD R143, R15, 0x2, R144 ;  /* 0x000000020f8f7824 */ /* 0x000fe200078e0290 */
[----:B------:R-:W-:Y:S01]  /*1110*/  LEA.HI.X.SX32 R160, R160, R11, 0x1, P2 ;  /* 0x0000000ba0a07211 */ /* 0x000fe200010f0eff */
[----:B------:R-:W-:Y:S01]  /*1120*/  IMAD R166, R3, 0x4, R164 ;  /* 0x0000000403a67824 */ /* 0x000fe200078e02a4 */
[-C--:B------:R-:W-:Y:S01]  /*1130*/  IADD3 R155, P3, R156, R177.reuse, RZ ;  /* 0x000000b19c9b7210 */ /* 0x080fe20007f7e0ff */
[----:B------:R-:W-:Y:S01]  /*1140*/  IMAD R142, R15, 0x2, R143 ;  /* 0x000000020f8e7824 */ /* 0x000fe200078e028f */
[-C--:B------:R-:W-:Y:S01]  /*1150*/  IADD3 R157, P4, R158, R177.reuse, RZ ;  /* 0x000000b19e9d7210 */ /* 0x080fe20007f9e0ff */
[----:B------:R-:W-:Y:S01]  /*1160*/  IMAD R168, R3, 0x4, R166 ;  /* 0x0000000403a87824 */ /* 0x000fe200078e02a6 */
[----:B------:R-:W-:Y:S01]  /*1170*/  IADD3 R165, P2, R166, R177, RZ ;  /* 0x000000b1a6a57210 */ /* 0x000fe20007f5e0ff */
[----:B------:R-:W-:Y:S01]  /*1180*/  IMAD R141, R15, 0x2, R142 ;  /* 0x000000020f8d7824 */ /* 0x000fe200078e028e */
[-C--:B------:R-:W-:Y:S01]  /*1190*/  LEA.HI.X.SX32 R156, R156, R11.reuse, 0x1, P3 ;  /* 0x0000000b9c9c7211 */ /* 0x080fe200018f0eff */
[----:B------:R-:W-:Y:S01]  /*11a0*/  IMAD R7, R5, UR19, RZ ;  /* 0x0000001305077c24 */ /* 0x000fe2000f8e02ff */
[----:B------:R-:W-:Y:S01]  /*11b0*/  LEA.HI R5, R125, 0x1e, RZ, 0x1a ;  /* 0x0000001e7d057811 */ /* 0x000fe200078fd0ff */
[----:B------:R-:W-:Y:S01]  /*11c0*/  IMAD R170, R3, 0x4, R168 ;  /* 0x0000000403aa7824 */ /* 0x000fe200078e02a8 */
[----:B------:R-:W-:Y:S01]  /*11d0*/  LEA.HI.X.SX32 R166, R166, R11, 0x1, P2 ;  /* 0x0000000ba6a67211 */ /* 0x000fe200010f0eff */
[----:B------:R-:W-:Y:S01]  /*11e0*/  IMAD R140, R15, 0x2, R141 ;  /* 0x000000020f8c7824 */ /* 0x000fe200078e028d */
[----:B--2---:R-:W-:Y:S01]  /*11f0*/  IADD3 R9, P0, P1, R7, UR4, R12 ;  /* 0x0000000407097c10 */ /* 0x004fe2000f91e00c */
[----:B------:R-:W-:Y:S01]  /*1200*/  IMAD R172, R3, 0x4, R170 ;  /* 0x0000000403ac7824 */ /* 0x000fe200078e02aa */
[----:B------:R-:W-:Y:S01]  /*1210*/  SHF.R.S32.HI R8, RZ, 0x1f, R7 ;  /* 0x0000001fff087819 */ /* 0x000fe20000011407 */
[----:B------:R-:W-:Y:S01]  /*1220*/  IMAD R139, R15, 0x4, R140 ;  /* 0x000000040f8b7824 */ /* 0x000fe200078e028c */
[----:B------:R-:W-:Y:S01]  /*1230*/  IADD3 R161, P3, R162, R177, RZ ;  /* 0x000000b1a2a17210 */ /* 0x000fe20007f7e0ff */
[----:B------:R-:W-:Y:S01]  /*1240*/  IMAD R5, R5, R15, RZ ;  /* 0x0000000f05057224 */ /* 0x000fe200078e02ff */
[----:B------:R-:W-:Y:S01]  /*1250*/  IADD3.X R7, R8, UR5, R13, P0, P1 ;  /* 0x0000000508077c10 */ /* 0x000fe200087e240d */
[----:B------:R-:W-:Y:S01]  /*1260*/  IMAD R138, R15, 0x2, R139 ;  /* 0x000000020f8a7824 */ /* 0x000fe200078e028b */
[----:B------:R-:W-:Y:S01]  /*1270*/  IADD3 R171, P2, R172, R177, RZ ;  /* 0x000000b1acab7210 */ /* 0x000fe20007f5e0ff */
[----:B------:R-:W-:Y:S01]  /*1280*/  IMAD R174, R3, 0x4, R172 ;  /* 0x0000000403ae7824 */ /* 0x000fe200078e02ac */
[----:B------:R-:W-:Y:S01]  /*1290*/  IADD3 R202, P0, R2, R9, RZ ;  /* 0x0000000902ca7210 */ /* 0x000fe20007f1e0ff */
[----:B------:R-:W-:Y:S01]  /*12a0*/  IMAD R137, R15, 0x2, R138 ;  /* 0x000000020f897824 */ /* 0x000fe200078e028a */
[----:B------:R-:W-:Y:S01]  /*12b0*/  LEA.HI.X.SX32 R172, R172, R11, 0x1, P2 ;  /* 0x0000000bacac7211 */ /* 0x000fe200010f0eff */
[----:B------:R-:W-:Y:S01]  /*12c0*/  IMAD R176, R3, 0x4, R174 ;  /* 0x0000000403b07824 */ /* 0x000fe200078e02ae */
[----:B------:R-:W-:Y:S01]  /*12d0*/  LEA.HI.X.SX32 R179, R2, R7, 0x1, P0 ;  /* 0x0000000702b37211 */ /* 0x000fe200000f0eff */
[----:B------:R-:W-:Y:S01]  /*12e0*/  IMAD R135, R15, 0x2, R137 ;  /* 0x000000020f877824 */ /* 0x000fe200078e0289 */
[-C--:B------:R-:W-:Y:S01]  /*12f0*/  IADD3 R203, P1, R4, R9.reuse, RZ ;  /* 0x0000000904cb7210 */ /* 0x080fe20007f3e0ff */
[----:B------:R-:W-:Y:S01]  /*1300*/  UIADD3 UR4, UR7, 0x1000, URZ ;  /* 0x0000100007047890 */ /* 0x000fe2000fffe03f */
[-C--:B------:R-:W-:Y:S01]  /*1310*/  IADD3 R204, P2, R5, R9.reuse, RZ ;  /* 0x0000000905cc7210 */ /* 0x080fe20007f5e0ff */
[----:B------:R-:W-:Y:S01]  /*1320*/  IMAD R134, R15, 0x2, R135 ;  /* 0x000000020f867824 */ /* 0x000fe200078e0287 */
[----:B------:R-:W-:Y:S01]  /*1330*/  IADD3 R205, P0, R182, R9, RZ ;  /* 0x00000009b6cd7210 */ /* 0x000fe20007f1e0ff */
[----:B------:R-:W-:Y:S01]  /*1340*/  IMAD R178, R3, 0x4, R176 ;  /* 0x0000000403b27824 */ /* 0x000fe200078e02b0 */
[-C--:B------:R-:W-:Y:S01]  /*1350*/  LEA.HI.X.SX32 R180, R4, R7.reuse, 0x1, P1 ;  /* 0x0000000704b47211 */ /* 0x080fe200008f0eff */
[----:B------:R-:W-:Y:S01]  /*1360*/  IMAD R133, R15, 0x2, R134 ;  /* 0x000000020f857824 */ /* 0x000fe200078e0286 */
[-C--:B------:R-:W-:Y:S01]  /*1370*/  LEA.HI.X.SX32 R181, R5, R7.reuse, 0x1, P2 ;  /* 0x0000000705b57211 */ /* 0x080fe200010f0eff */
[----:B------:R-:W-:Y:S01]  /*1380*/  USHF.R.U32.HI UR4, URZ, 0x4, UR4 ;  /* 0x000000043f047899 */ /* 0x000fe20008011604 */
[----:B------:R-:W-:Y:S01]  /*1390*/  LEA.HI.X.SX32 R182, R182, R7, 0x1, P0 ;  /* 0x00000007b6b67211 */ /* 0x000fe200000f0eff */
[----:B------:R-:W-:Y:S01]  /*13a0*/  IMAD R132, R15, 0x2, R133 ;  /* 0x000000020f847824 */ /* 0x000fe200078e0285 */
[-C--:B------:R-:W-:Y:S01]  /*13b0*/  IADD3 R206, P1, R144, R9.reuse, RZ ;  /* 0x0000000990ce7210 */ /* 0x080fe20007f3e0ff */
[----:B------:R-:W-:Y:S01]  /*13c0*/  USGXT.U32 UR10, UR4, 0xe ;  /* 0x0000000e040a789a */ /* 0x000fe20008000000 */
[CC--:B------:R-:W-:Y:S01]  /*13d0*/  IADD3 R207, P2, R143.reuse, R9.reuse, RZ ;  /* 0x000000098fcf7210 */ /* 0x0c0fe20007f5e0ff */
[----:B------:R-:W-:Y:S01]  /*13e0*/  IMAD.MOV.U32 R184, RZ, RZ, 0x3f800000 ;  /* 0x3f800000ffb87424 */ /* 0x000fe200078e00ff */
[----:B------:R-:W-:Y:S01]  /*13f0*/  IADD3 R201, P0, R142, R9, RZ ;  /* 0x000000098ec97210 */ /* 0x000fe20007f1e0ff */
[----:B------:R-:W-:Y:S01]  /*1400*/  IMAD.MOV.U32 R2, RZ, RZ, RZ ;  /* 0x000000ffff027224 */ /* 0x000fe200078e00ff */
[----:B------:R-:W-:Y:S01]  /*1410*/  LEA.HI.X.SX32 R158, R158, R11, 0x1, P4 ;  /* 0x0000000b9e9e7211 */ /* 0x000fe200020f0eff */
[----:B------:R-:W-:Y:S01]  /*1420*/  IMAD.MOV.U32 R183, RZ, RZ, 0x3f800000 ;  /* 0x3f800000ffb77424 */ /* 0x000fe200078e00ff */
[----:B------:R-:W-:Y:S01]  /*1430*/  IADD3 R163, P4, R164, R177, RZ ;  /* 0x000000b1a4a37210 */ /* 0x000fe20007f9e0ff */
[----:B------:R-:W-:Y:S01]  /*1440*/  IMAD.MOV.U32 R185, RZ, RZ, 0x3f800000 ;  /* 0x3f800000ffb97424 */ /* 0x000fe200078e00ff */
[----:B------:R-:W-:Y:S01]  /*1450*/  LEA.HI.X.SX32 R162, R162, R11, 0x1, P3 ;  /* 0x0000000ba2a27211 */ /* 0x000fe200018f0eff */
[----:B------:R-:W-:Y:S01]  /*1460*/  IMAD.MOV.U32 R186, RZ, RZ, 0x3f800000 ;  /* 0x3f800000ffba7424 */ /* 0x000fe200078e00ff */
[-C--:B------:R-:W-:Y:S01]  /*1470*/  LEA.HI.X.SX32 R144, R144, R7.reuse, 0x1, P1 ;  /* 0x0000000790907211 */ /* 0x080fe200008f0eff */
[----:B------:R-:W-:Y:S01]  /*1480*/  IMAD.MOV.U32 R189, RZ, RZ, -0x800000 ;  /* 0xff800000ffbd7424 */ /* 0x000fe200078e00ff */
[-C--:B------:R-:W-:Y:S01]  /*1490*/  LEA.HI.X.SX32 R143, R143, R7.reuse, 0x1, P2 ;  /* 0x000000078f8f7211 */ /* 0x080fe200010f0eff */
[----:B------:R-:W-:Y:S01]  /*14a0*/  IMAD.MOV.U32 R187, RZ, RZ, -0x800000 ;  /* 0xff800000ffbb7424 */ /* 0x000fe200078e00ff */
[----:B------:R-:W-:Y:S01]  /*14b0*/  LEA.HI.X.SX32 R142, R142, R7, 0x1, P0 ;  /* 0x000000078e8e7211 */ /* 0x000fe200000f0eff */
[----:B------:R-:W-:Y:S01]  /*14c0*/  IMAD.MOV.U32 R128, RZ, RZ, -0x800000 ;  /* 0xff800000ff807424 */ /* 0x000fe200078e00ff */
[----:B------:R-:W-:-:S02]  /*14d0*/  IADD3 R167, P3, R168, R177, RZ ;  /* 0x000000b1a8a77210 */ /* 0x000fc40007f7e0ff */
[----:B------:R-:W-:Y:S02]  /*14e0*/  CS2R R104, SRZ ;  /* 0x0000000000687805 */ /* 0x000fe4000001ff00 */
[-C--:B------:R-:W-:Y:S02]  /*14f0*/  IADD3 R200, P1, R141, R9.reuse, RZ ;  /* 0x000000098dc87210 */ /* 0x080fe40007f3e0ff */
[----:B------:R-:W-:Y:S02]  /*1500*/  CS2R R106, SRZ ;  /* 0x00000000006a7805 */ /* 0x000fe4000001ff00 */
[-C--:B------:R-:W-:Y:S02]  /*1510*/  IADD3 R199, P2, R140, R9.reuse, RZ ;  /* 0x000000098cc77210 */ /* 0x080fe40007f5e0ff */
[----:B------:R-:W-:Y:S02]  /*1520*/  CS2R R108, SRZ ;  /* 0x00000000006c7805 */ /* 0x000fe4000001ff00 */
[----:B------:R-:W-:-:S02]  /*1530*/  IADD3 R198, P0, R139, R9, RZ ;  /* 0x000000098bc67210 */ /* 0x000fc40007f1e0ff */
[----:B------:R-:W-:Y:S02]  /*1540*/  CS2R R110, SRZ ;  /* 0x00000000006e7805 */ /* 0x000fe4000001ff00 */
[----:B------:R-:W-:Y:S02]  /*1550*/  LEA.HI.X.SX32 R164, R164, R11, 0x1, P4 ;  /* 0x0000000ba4a47211 */ /* 0x000fe400020f0eff */
[----:B------:R-:W-:Y:S02]  /*1560*/  CS2R R112, SRZ ;  /* 0x0000000000707805 */ /* 0x000fe4000001ff00 */
[----:B------:R-:W-:Y:S02]  /*1570*/  IADD3 R169, P4, R170, R177, RZ ;  /* 0x000000b1aaa97210 */ /* 0x000fe40007f9e0ff */
[----:B------:R-:W-:Y:S02]  /*1580*/  CS2R R114, SRZ ;  /* 0x0000000000727805 */ /* 0x000fe4000001ff00 */
[----:B------:R-:W-:-:S02]  /*1590*/  LEA.HI.X.SX32 R168, R168, R11, 0x1, P3 ;  /* 0x0000000ba8a87211 */ /* 0x000fc400018f0eff */
[----:B------:R-:W-:Y:S02]  /*15a0*/  CS2R R116, SRZ ;  /* 0x0000000000747805 */ /* 0x000fe4000001ff00 */
[-C--:B------:R-:W-:Y:S02]  /*15b0*/  LEA.HI.X.SX32 R141, R141, R7.reuse, 0x1, P1 ;  /* 0x000000078d8d7211 */ /* 0x080fe400008f0eff */
[----:B------:R-:W-:Y:S02]  /*15c0*/  CS2R R118, SRZ ;  /* 0x0000000000767805 */ /* 0x000fe4000001ff00 */
[-C--:B------:R-:W-:Y:S02]  /*15d0*/  LEA.HI.X.SX32 R140, R140, R7.reuse, 0x1, P2 ;  /* 0x000000078c8c7211 */ /* 0x080fe400010f0eff */
[----:B------:R-:W-:Y:S02]  /*15e0*/  CS2R R88, SRZ ;  /* 0x0000000000587805 */ /* 0x000fe4000001ff00 */
[----:B------:R-:W-:-:S02]  /*15f0*/  LEA.HI.X.SX32 R139, R139, R7, 0x1, P0 ;  /* 0x000000078b8b7211 */ /* 0x000fc400000f0eff */
[----:B------:R-:W-:Y:S02]  /*1600*/  CS2R R90, SRZ ;  /* 0x00000000005a7805 */ /* 0x000fe4000001ff00 */
[----:B------:R-:W-:Y:S02]  /*1610*/  IADD3 R173, P3, R174, R177, RZ ;  /* 0x000000b1aead7210 */ /* 0x000fe40007f7e0ff */
[----:B------:R-:W-:Y:S02]  /*1620*/  CS2R R92, SRZ ;  /* 0x00000000005c7805 */ /* 0x000fe4000001ff00 */
[-C--:B------:R-:W-:Y:S02]  /*1630*/  IADD3 R197, P1, R138, R9.reuse, RZ ;  /* 0x000000098ac57210 */ /* 0x080fe40007f3e0ff */
[----:B------:R-:W-:Y:S02]  /*1640*/  CS2R R94, SRZ ;  /* 0x00000000005e7805 */ /* 0x000fe4000001ff00 */
[----:B------:R-:W-:-:S02]  /*1650*/  IADD3 R196, P2, R137, R9, RZ ;  /* 0x0000000989c47210 */ /* 0x000fc40007f5e0ff */
[----:B------:R-:W-:Y:S02]  /*1660*/  CS2R R96, SRZ ;  /* 0x0000000000607805 */ /* 0x000fe4000001ff00 */
[----:B------:R-:W-:Y:S02]  /*1670*/  IADD3 R195, P0, R135, R9, RZ ;  /* 0x0000000987c37210 */ /* 0x000fe40007f1e0ff */
[----:B------:R-:W-:Y:S02]  /*1680*/  CS2R R98, SRZ ;  /* 0x0000000000627805 */ /* 0x000fe4000001ff00 */
[----:B------:R-:W-:Y:S02]  /*1690*/  LEA.HI.X.SX32 R170, R170, R11, 0x1, P4 ;  /* 0x0000000baaaa7211 */ /* 0x000fe400020f0eff */
[----:B------:R-:W-:Y:S02]  /*16a0*/  CS2R R100, SRZ ;  /* 0x0000000000647805 */ /* 0x000fe4000001ff00 */
[----:B------:R-:W-:Y:S01]  /*16b0*/  IADD3 R175, P4, R176, R177, RZ ;  /* 0x000000b1b0af7210 */ /* 0x000fe20007f9e0ff */
[----:B------:R-:W-:Y:S01]  /*16c0*/  UMOV UR11, URZ ;  /* 0x0000003f000b7c82 */ /* 0x000fe20008000000 */
[----:B------:R-:W-:-:S02]  /*16d0*/  LEA.HI.X.SX32 R174, R174, R11, 0x1, P3 ;  /* 0x0000000baeae7211 */ /* 0x000fc400018f0eff */
[----:B------:R-:W-:Y:S02]  /*16e0*/  CS2R R102, SRZ ;  /* 0x0000000000667805 */ /* 0x000fe4000001ff00 */
[-C--:B------:R-:W-:Y:S01]  /*16f0*/  LEA.HI.X.SX32 R138, R138, R7.reuse, 0x1, P1 ;  /* 0x000000078a8a7211 */ /* 0x080fe200008f0eff */
[----:B------:R-:W-:Y:S01]  /*1700*/  UMOV UR12, 0xffffff80 ;  /* 0xffffff80000c7882 */ /* 0x000fe20000000000 */
[-C--:B------:R-:W-:Y:S01]  /*1710*/  LEA.HI.X.SX32 R137, R137, R7.reuse, 0x1, P2 ;  /* 0x0000000789897211 */ /* 0x080fe200010f0eff */
[----:B------:R-:W-:Y:S01]  /*1720*/  UMOV UR13, 0x3fffffef ;  /* 0x3fffffef000d7882 */ /* 0x000fe20000000000 */
[----:B------:R-:W-:Y:S01]  /*1730*/  LEA.HI.X.SX32 R135, R135, R7, 0x1, P0 ;  /* 0x0000000787877211 */ /* 0x000fe200000f0eff */
[----:B------:R-:W-:Y:S01]  /*1740*/  UMOV UR9, URZ ;  /* 0x0000003f00097c82 */ /* 0x000fe20008000000 */
[----:B------:R-:W-:Y:S01]  /*1750*/  IADD3 R177, P5, R178, R177, RZ ;  /* 0x000000b1b2b17210 */ /* 0x000fe20007fbe0ff */
[----:B------:R-:W-:Y:S01]  /*1760*/  UIADD3.64 UR22, UR10, -UR14, URZ ;  /* 0x8000000e0a167297 */ /* 0x000fe2000fffe03f */
[-C--:B------:R-:W-:Y:S01]  /*1770*/  IADD3 R194, P1, R134, R9.reuse, RZ ;  /* 0x0000000986c27210 */ /* 0x080fe20007f3e0ff */
[----:B------:R-:W-:Y:S01]  /*1780*/  UMOV UR5, URZ ;  /* 0x0000003f00057c82 */ /* 0x000fe20008000000 */
[-C--:B------:R-:W-:Y:S01]  /*1790*/  IADD3 R193, P2, R133, R9.reuse, RZ ;  /* 0x0000000985c17210 */ /* 0x080fe20007f5e0ff */
[----:B------:R-:W-:Y:S01]  /*17a0*/  UMOV UR6, URZ ;  /* 0x0000003f00067c82 */ /* 0x000fe20008000000 */
[----:B------:R-:W-:Y:S01]  /*17b0*/  IADD3 R136, P3, R132, R9, RZ ;  /* 0x0000000984887210 */ /* 0x000fe20007f7e0ff */
[----:B------:R-:W-:Y:S01]  /*17c0*/  UIADD3.64 UR12, UR8, -UR12, URZ ;  /* 0x8000000c080c7297 */ /* 0x000fe2000fffe03f */
[----:B------:R-:W-:Y:S01]  /*17d0*/  LOP3.LUT P0, RZ, R125, 0x2, RZ, 0xc0, !PT ;  /* 0x000000027dff7812 */ /* 0x000fe2000780c0ff */
[----:B------:R-:W-:Y:S01]  /*17e0*/  UMOV UR4, URZ ;  /* 0x0000003f00047c82 */ /* 0x000fe20008000000 */
[-C--:B------:R-:W-:Y:S01]  /*17f0*/  LEA.HI.X.SX32 R176, R176, R11.reuse, 0x1, P4 ;  /* 0x0000000bb0b07211 */ /* 0x080fe200020f0eff */
[----:B------:R-:W-:Y:S01]  /*1800*/  ULDC UR17, c[0x0][0x238] ;  /* 0x00008e0000117ab9 */ /* 0x000fe20000000800 */
[----:B------:R-:W-:Y:S01]  /*1810*/  LEA.HI.X.SX32 R178, R178, R11, 0x1, P5 ;  /* 0x0000000bb2b27211 */ /* 0x000fe200028f0eff */
[----:B------:R-:W-:Y:S01]  /*1820*/  UMOV UR26, UR10 ;  /* 0x0000000a001a7c82 */ /* 0x000fe20008000000 */
[-C--:B------:R-:W-:Y:S01]  /*1830*/  LEA.HI.X.SX32 R134, R134, R7.reuse, 0x1, P1 ;  /* 0x0000000786867211 */ /* 0x080fe200008f0eff */
[----:B------:R-:W-:Y:S01]  /*1840*/  UMOV UR27, 0xc0000010 ;  /* 0xc0000010001b7882 */ /* 0x000fe20000000000 */
[-C--:B------:R-:W-:Y:S01]  /*1850*/  LEA.HI.X.SX32 R133, R133, R7.reuse, 0x1, P2 ;  /* 0x0000000785857211 */ /* 0x080fe200010f0eff */
[----:B------:R-:W-:Y:S01]  /*1860*/  UMOV UR11, 0x80000020 ;  /* 0x80000020000b7882 */ /* 0x000fe20000000000 */
[----:B------:R-:W-:-:S02]  /*1870*/  LEA.HI.X.SX32 R132, R132, R7, 0x1, P3 ;  /* 0x0000000784847211 */ /* 0x000fc400018f0eff */
[----:B------:R-:W-:Y:S02]  /*1880*/  LOP3.LUT P6, RZ, R125, 0x1, RZ, 0xc0, !PT ;  /* 0x000000017dff7812 */ /* 0x000fe400078cc0ff */
[C---:B------:R-:W-:Y:S02]  /*1890*/  LOP3.LUT R131, R122.reuse, 0x10, RZ, 0x3c, !PT ;  /* 0x000000107a837812 */ /* 0x040fe400078e3cff */
[C---:B------:R-:W-:Y:S02]  /*18a0*/  LOP3.LUT R130, R122.reuse, 0x20, RZ, 0x3c, !PT ;  /* 0x000000207a827812 */ /* 0x040fe400078e3cff */
[----:B------:R-:W-:Y:S02]  /*18b0*/  LOP3.LUT R129, R122, 0x30, RZ, 0x3c, !PT ;  /* 0x000000307a817812 */ /* 0x000fe400078e3cff */
[----:B------:R-:W-:Y:S02]  /*18c0*/  SEL R127, R127, 0x1054, !P0 ;  /* 0x000010547f7f7807 */ /* 0x000fe40004000000 */
[----:B------:R-:W-:-:S07]  /*18d0*/  SEL R126, R126, 0x3276, !P0 ;  /* 0x000032767e7e7807 */ /* 0x000fce0004000000 */
.L_x_1:
[----:B------:R-:W-:Y:S02]  /*18e0*/  SHF.R.S32.HI R31, RZ, 0x1f, R2 ;  /* 0x0000001fff1f7819 */ /* 0x000fe40000011402 */
[C---:B------:R-:W-:Y:S02]  /*18f0*/  IADD3 R4, P0, R2.reuse, R147, RZ ;  /* 0x0000009302047210 */ /* 0x040fe40007f1e0ff */
[----:B------:R-:W-:-:S03]  /*1900*/  IADD3 R6, P1, R2, R149, RZ ;  /* 0x0000009502067210 */ /* 0x000fc60007f3e0ff */
[C---:B------:R-:W-:Y:S01]  /*1910*/  IMAD.X R5, R31.reuse, 0x1, R148, P0 ;  /* 0x000000011f057824 */ /* 0x040fe200000e0694 */
[C---:B------:R-:W-:Y:S01]  /*1920*/  IADD3 R8, P0, R2.reuse, R151, RZ ;  /* 0x0000009702087210 */ /* 0x040fe20007f1e0ff */
[C---:B------:R-:W-:Y:S01]  /*1930*/  IMAD.X R7, R31.reuse, 0x1, R150, P1 ;  /* 0x000000011f077824 */ /* 0x040fe200008e0696 */
[C---:B------:R-:W-:Y:S02]  /*1940*/  IADD3 R10, P1, R2.reuse, R153, RZ ;  /* 0x00000099020a7210 */ /* 0x040fe40007f3e0ff */
[----:B------:R0:W2:Y:S01]  /*1950*/  LDG.E.U8 R23, desc[UR20][R4.64] ;  /* 0x0000001404177981 */ /* 0x0000a2000c1e1100 */
[C---:B------:R-:W-:Y:S01]  /*1960*/  IMAD.X R9, R31.reuse, 0x1, R152, P0 ;  /* 0x000000011f097824 */ /* 0x040fe200000e0698 */
[C---:B------:R-:W-:Y:S01]  /*1970*/  IADD3 R12, P0, R2.reuse, R155, RZ ;  /* 0x0000009b020c7210 */ /* 0x040fe20007f1e0ff */
[C---:B------:R-:W-:Y:S01]  /*1980*/  IMAD.X R11, R31.reuse, 0x1, R154, P1 ;  /* 0x000000011f0b7824 */ /* 0x040fe200008e069a */
[C---:B------:R-:W-:Y:S01]  /*1990*/  IADD3 R14, P1, R2.reuse, R157, RZ ;  /* 0x0000009d020e7210 */ /* 0x040fe20007f3e0ff */
[----:B------:R1:W3:Y:S02]  /*19a0*/  LDG.E.U8 R22, desc[UR20][R6.64] ;  /* 0x0000001406167981 */ /* 0x0002e4000c1e1100 */
[C---:B------:R-:W-:Y:S01]  /*19b0*/  IMAD.X R13, R31.reuse, 0x1, R156, P0 ;  /* 0x000000011f0d7824 */ /* 0x040fe200000e069c */
[C---:B------:R-:W-:Y:S01]  /*19c0*/  IADD3 R16, P0, R2.reuse, R159, RZ ;  /* 0x0000009f02107210 */ /* 0x040fe20007f1e0ff */
[C---:B------:R-:W-:Y:S01]  /*19d0*/  IMAD.X R15, R31.reuse, 0x1, R158, P1 ;  /* 0x000000011f0f7824 */ /* 0x040fe200008e069e */
[C---:B0-----:R-:W-:Y:S01]  /*19e0*/  IADD3 R4, P1, R2.reuse, R161, RZ ;  /* 0x000000a102047210 */ /* 0x041fe20007f3e0ff */
[----:B------:R0:W4:Y:S02]  /*19f0*/  LDG.E.U8 R25, desc[UR20][R8.64] ;  /* 0x0000001408197981 */ /* 0x000124000c1e1100 */
[C---:B------:R-:W-:Y:S01]  /*1a00*/  IMAD.X R17, R31.reuse, 0x1, R160, P0 ;  /* 0x000000011f117824 */ /* 0x040fe200000e06a0 */
[C---:B-1----:R-:W-:Y:S01]  /*1a10*/  IADD3 R6, P0, R2.reuse, R163, RZ ;  /* 0x000000a302067210 */ /* 0x042fe20007f1e0ff */
[C---:B------:R-:W-:Y:S01]  /*1a20*/  IMAD.X R5, R31.reuse, 0x1, R162, P1 ;  /* 0x000000011f057824 */ /* 0x040fe200008e06a2 */
[C---:B------:R-:W-:Y:S01]  /*1a30*/  IADD3 R18, P1, R2.reuse, R167, RZ ;  /* 0x000000a702127210 */ /* 0x040fe20007f3e0ff */
[----:B------:R1:W5:Y:S02]  /*1a40*/  LDG.E.U8 R27, desc[UR20][R12.64] ;  /* 0x000000140c1b7981 */ /* 0x000364000c1e1100 */
[C---:B------:R-:W-:Y:S01]  /*1a50*/  IMAD.X R7, R31.reuse, 0x1, R164, P0 ;  /* 0x000000011f077824 */ /* 0x040fe200000e06a4 */
[C---:B------:R-:W-:Y:S01]  /*1a60*/  IADD3 R20, P0, R2.reuse, R171, RZ ;  /* 0x000000ab02147210 */ /* 0x040fe20007f1e0ff */
[C---:B------:R-:W-:Y:S01]  /*1a70*/  IMAD.X R19, R31.reuse, 0x1, R168, P1 ;  /* 0x000000011f137824 */ /* 0x040fe200008e06a8 */
[----:B------:R1:W3:Y:S03]  /*1a80*/  LDG.E.U8 R190, desc[UR20][R10.64] ;  /* 0x000000140abe7981 */ /* 0x0002e6000c1e1100 */
[----:B------:R-:W-:Y:S01]  /*1a90*/  IMAD.X R21, R31, 0x1, R172, P0 ;  /* 0x000000011f157824 */ /* 0x000fe200000e06ac */
[C---:B0-----:R-:W-:Y:S01]  /*1aa0*/  IADD3 R8, P0, R2.reuse, R165, RZ ;  /* 0x000000a502087210 */ /* 0x041fe20007f1e0ff */
[----:B------:R0:W3:Y:S01]  /*1ab0*/  LDG.E.U8 R192, desc[UR20][R4.64] ;  /* 0x0000001404c07981 */ /* 0x0000e2000c1e1100 */
[----:B-1----:R-:W-:-:S03]  /*1ac0*/  IADD3 R12, P1, R2, R175, RZ ;  /* 0x000000af020c7210 */ /* 0x002fc60007f3e0ff */
[----:B------:R1:W3:Y:S01]  /*1ad0*/  LDG.E.U8 R29, desc[UR20][R6.64] ;  /* 0x00000014061d7981 */ /* 0x0002e2000c1e1100 */
[C---:B------:R-:W-:Y:S02]  /*1ae0*/  IMAD.X R9, R31.reuse, 0x1, R166, P0 ;  /* 0x000000011f097824 */ /* 0x040fe400000e06a6 */
[----:B------:R-:W-:Y:S01]  /*1af0*/  IMAD.X R13, R31, 0x1, R176, P1 ;  /* 0x000000011f0d7824 */ /* 0x000fe200008e06b0 */
[C---:B------:R-:W-:Y:S01]  /*1b00*/  IADD3 R10, P1, R2.reuse, R169, RZ ;  /* 0x000000a9020a7210 */ /* 0x040fe20007f3e0ff */
[----:B------:R-:W3:Y:S01]  /*1b10*/  LDG.E.U8 R17, desc[UR20][R16.64] ;  /* 0x0000001410117981 */ /* 0x000ee2000c1e1100 */
[----:B0-----:R-:W-:-:S03]  /*1b20*/  IADD3 R4, P2, R2, R173, RZ ;  /* 0x000000ad02047210 */ /* 0x001fc60007f5e0ff */
[----:B------:R-:W3:Y:S01]  /*1b30*/  LDG.E.U8 R19, desc[UR20][R18.64] ;  /* 0x0000001412137981 */ /* 0x000ee2000c1e1100 */
[----:B-1----:R-:W-:Y:S01]  /*1b40*/  IADD3 R6, P0, R2, R177, RZ ;  /* 0x000000b102067210 */ /* 0x002fe20007f1e0ff */
[C---:B------:R-:W-:Y:S02]  /*1b50*/  IMAD.X R11, R31.reuse, 0x1, R170, P1 ;  /* 0x000000011f0b7824 */ /* 0x040fe400008e06aa */
[C---:B------:R-:W-:Y:S01]  /*1b60*/  IMAD.X R5, R31.reuse, 0x1, R174, P2 ;  /* 0x000000011f057824 */ /* 0x040fe200010e06ae */
[----:B------:R-:W3:Y:S01]  /*1b70*/  LDG.E.U8 R21, desc[UR20][R20.64] ;  /* 0x0000001414157981 */ /* 0x000ee2000c1e1100 */
[----:B------:R-:W-:-:S03]  /*1b80*/  IMAD.X R7, R31, 0x1, R178, P0 ;  /* 0x000000011f077824 */ /* 0x000fc600000e06b2 */
[----:B------:R-:W3:Y:S04]  /*1b90*/  LDG.E.U8 R13, desc[UR20][R12.64] ;  /* 0x000000140c0d7981 */ /* 0x000ee8000c1e1100 */
[----:B------:R-:W3:Y:S04]  /*1ba0*/  LDG.E.U8 R14, desc[UR20][R14.64] ;  /* 0x000000140e0e7981 */ /* 0x000ee8000c1e1100 */
[----:B------:R-:W3:Y:S04]  /*1bb0*/  LDG.E.U8 R8, desc[UR20][R8.64] ;  /* 0x0000001408087981 */ /* 0x000ee8000c1e1100 */
[----:B------:R-:W3:Y:S04]  /*1bc0*/  LDG.E.U8 R10, desc[UR20][R10.64] ;  /* 0x000000140a0a7981 */ /* 0x000ee8000c1e1100 */
[----:B------:R0:W3:Y:S04]  /*1bd0*/  LDG.E.U8 R4, desc[UR20][R4.64] ;  /* 0x0000001404047981 */ /* 0x0000e8000c1e1100 */
[----:B------:R-:W3:Y:S01]  /*1be0*/  LDG.E.U8 R6, desc[UR20][R6.64] ;  /* 0x0000001406067981 */ /* 0x000ee2000c1e1100 */
[----:B------:R-:W-:Y:S06]  /*1bf0*/  BAR.SYNC.DEFER_BLOCKING 0x0 ;  /* 0x0000000000007b1d */ /* 0x000fec0000010000 */
[----:B------:R-:W-:Y:S01]  /*1c00*/  UMOV UR24, UR8 ;  /* 0x0000000800187c82 */ /* 0x000fe20008000000 */
[----:B------:R-:W-:Y:S01]  /*1c10*/  UMOV UR25, 0xc0000010 ;  /* 0xc000001000197882 */ /* 0x000fe20000000000 */
[----:B------:R-:W-:Y:S01]  /*1c20*/  UMOV UR14, UR26 ;  /* 0x0000001a000e7c82 */ /* 0x000fe20008000000 */
[----:B------:R-:W-:Y:S01]  /*1c30*/  UMOV UR15, UR27 ;  /* 0x0000001b000f7c82 */ /* 0x000fe20008000000 */
[----:B0-----:R-:W-:-:S05]  /*1c40*/  IMAD.SHL.U32 R5, R125, 0x2, RZ ;  /* 0x000000027d057824 */ /* 0x001fca00078e00ff */
[----:B------:R-:W-:-:S04]  /*1c50*/  LOP3.LUT R5, R5, 0x6, RZ, 0xc0, !PT ;  /* 0x0000000605057812 */ /* 0x000fc800078ec0ff */
[----:B------:R-:W-:-:S04]  /*1c60*/  IADD3 R224, P0, R5, UR5, RZ ;  /* 0x0000000505e07c10 */ /* 0x000fc8000ff1e0ff */
[C---:B------:R-:W-:Y:S01]  /*1c70*/  IADD3 R222, P1, R224.reuse, 0x8, RZ ;  /* 0x00000008e0de7810 */ /* 0x040fe20007f3e0ff */
[----:B------:R-:W-:Y:S01]  /*1c80*/  IMAD.X R218, RZ, RZ, UR6, P0 ;  /* 0x00000006ffda7e24 */ /* 0x000fe200080e06ff */
[C---:B------:R-:W-:Y:S02]  /*1c90*/  IADD3 R20, P3, R224.reuse, 0x10, RZ ;  /* 0x00000010e0147810 */ /* 0x040fe40007f7e0ff */
[C---:B------:R-:W-:Y:S01]  /*1ca0*/  IADD3 R220, P0, R224.reuse, 0x9, RZ ;  /* 0x00000009e0dc7810 */ /* 0x040fe20007f1e0ff */
[--C-:B------:R-:W-:Y:S02]  /*1cb0*/  IMAD.X R217, RZ, RZ, R218.reuse, P1 ;  /* 0x000000ffffd97224 */ /* 0x100fe400008e06da */
[----:B------:R-:W-:Y:S01]  /*1cc0*/  IMAD.X R216, RZ, RZ, R218, P3 ;  /* 0x000000ffffd87224 */ /* 0x000fe200018e06da */
[CC--:B------:R-:W-:Y:S02]  /*1cd0*/  ISETP.GE.U32.AND P4, PT, R224.reuse, R145.reuse, PT ;  /* 0x00000091e000720c */ /* 0x0c0fe40003f86070 */
[----:B------:R-:W-:-:S02]  /*1ce0*/  ISETP.GT.U32.AND P2, PT, R224, R145, PT ;  /* 0x00000091e000720c */ /* 0x000fc40003f44070 */
[C---:B------:R-:W-:Y:S02]  /*1cf0*/  ISETP.GE.U32.AND.EX P4, PT, R218.reuse, RZ, PT, P4 ;  /* 0x000000ffda00720c */ /* 0x040fe40003f86140 */
[----:B------:R-:W-:Y:S01]  /*1d00*/  ISETP.GT.U32.AND.EX P2, PT, R218, RZ, PT, P2 ;  /* 0x000000ffda00720c */ /* 0x000fe20003f44120 */
[----:B--2---:R-:W-:Y:S04]  /*1d10*/  STS.U8 [R122+UR7+0x1000], R23 ;  /* 0x001000177a007988 */ /* 0x004fe80008000007 */
[----:B----4-:R-:W-:Y:S04]  /*1d20*/  STS.U8 [R122+UR7+0x1100], R25 ;  /* 0x001100197a007988 */ /* 0x010fe80008000007 */
[----:B-----5:R-:W-:Y:S04]  /*1d30*/  STS.U8 [R122+UR7+0x1200], R27 ;  /* 0x0012001b7a007988 */ /* 0x020fe80008000007 */
[----:B---3--:R0:W-:Y:S04]  /*1d40*/  STS.U8 [R122+UR7+0x1400], R29 ;  /* 0x0014001d7a007988 */ /* 0x0081e80008000007 */
[----:B------:R-:W-:Y:S04]  /*1d50*/  STS.U8 [R122+UR7+0x1300], R17 ;  /* 0x001300117a007988 */ /* 0x000fe80008000007 */
[----:B------:R-:W-:Y:S04]  /*1d60*/  STS.U8 [R122+UR7+0x1500], R19 ;  /* 0x001500137a007988 */ /* 0x000fe80008000007 */
[----:B------:R-:W-:Y:S04]  /*1d70*/  STS.U8 [R122+UR7+0x1600], R21 ;  /* 0x001600157a007988 */ /* 0x000fe80008000007 */
[----:B------:R-:W-:Y:S04]  /*1d80*/  STS.U8 [R122+UR7+0x1700], R13 ;  /* 0x0017000d7a007988 */ /* 0x000fe80008000007 */
[----:B------:R1:W-:Y:S04]  /*1d90*/  STS.U8 [R131+UR7+0x1080], R22 ;  /* 0x0010801683007988 */ /* 0x0003e80008000007 */
[----:B------:R-:W-:Y:S04]  /*1da0*/  STS.U8 [R131+UR7+0x1180], R190 ;  /* 0x001180be83007988 */ /* 0x000fe80008000007 */
[----:B------:R2:W-:Y:S04]  /*1db0*/  STS.U8 [R131+UR7+0x1280], R14 ;  /* 0x0012800e83007988 */ /* 0x0005e80008000007 */
[----:B------:R-:W-:Y:S04]  /*1dc0*/  STS.U8 [R131+UR7+0x1380], R192 ;  /* 0x001380c083007988 */ /* 0x000fe80008000007 */
[----:B------:R-:W-:Y:S04]  /*1dd0*/  STS.U8 [R131+UR7+0x1480], R8 ;  /* 0x0014800883007988 */ /* 0x000fe80008000007 */
[----:B------:R-:W-:Y:S04]  /*1de0*/  STS.U8 [R131+UR7+0x1580], R10 ;  /* 0x0015800a83007988 */ /* 0x000fe80008000007 */
[----:B------:R3:W-:Y:S04]  /*1df0*/  STS.U8 [R131+UR7+0x1680], R4 ;  /* 0x0016800483007988 */ /* 0x0007e80008000007 */
[----:B------:R4:W-:Y:S01]  /*1e00*/  STS.U8 [R131+UR7+0x1780], R6 ;  /* 0x0017800683007988 */ /* 0x0009e20008000007 */
[----:B------:R5:W-:Y:S06]  /*1e10*/  MEMBAR.ALL.CTA ;  /* 0x0000000000007992 */ /* 0x000bec0000008000 */
[----:B-----5:R-:W5:Y:S02]  /*1e20*/  FENCE.VIEW.ASYNC.S ;  /* 0x00000000000073c6 */ /* 0x020f640000000000 */
[----:B-----5:R-:W-:Y:S06]  /*1e30*/  BAR.SYNC.DEFER_BLOCKING 0x0 ;  /* 0x0000000000007b1d */ /* 0x020fec0000010000 */
[----:B0-----:R-:W-:-:S06]  /*1e40*/  WARPGROUP.ARRIVE ;  /* 0x00000000000079c5 */ /* 0x001fcc0000000000 */
[----:B------:R-:W-:Y:S04]  /*1e50*/  QGMMA.64x64x32.F32.E4M3.E4M3 R56, gdesc[UR24], RZ, !UPT ;  /* 0x00e00000183879f3 */ /* 0x000fe8000c7008ff */
[----:B------:R-:W-:Y:S01]  /*1e60*/  QGMMA.64x64x32.F32.E4M3.E4M3 R24, gdesc[UR12], RZ, !UPT, gsb0 ;  /* 0x00e000000c1879f3 */ /* 0x000fe2000c0008ff */
[C---:B-1----:R-:W-:Y:S01]  /*1e70*/  IADD3 R22, P1, R224.reuse, 0x11, RZ ;  /* 0x00000011e0167810 */ /* 0x042fe20007f3e0ff */
[--C-:B------:R-:W-:Y:S01]  /*1e80*/  IMAD.X R19, RZ, RZ, R218.reuse, P0 ;  /* 0x000000ffff137224 */ /* 0x100fe200000e06da */
[C---:B--2---:R-:W-:Y:S02]  /*1e90*/  IADD3 R14, P3, R224.reuse, 0x19, RZ ;  /* 0x00000019e00e7810 */ /* 0x044fe40007f7e0ff */
[C---:B------:R-:W-:Y:S01]  /*1ea0*/  IADD3 R18, P0, R224.reuse, 0x18, RZ ;  /* 0x00000018e0127810 */ /* 0x040fe20007f1e0ff */
[--C-:B------:R-:W-:Y:S01]  /*1eb0*/  IMAD.X R17, RZ, RZ, R218.reuse, P1 ;  /* 0x000000ffff117224 */ /* 0x100fe200008e06da */
[C---:B------:R-:W-:Y:S01]  /*1ec0*/  IADD3 R12, P1, R224.reuse, 0x20, RZ ;  /* 0x00000020e00c7810 */ /* 0x040fe20007f3e0ff */
[--C-:B------:R-:W-:Y:S01]  /*1ed0*/  IMAD.X R215, RZ, RZ, R218.reuse, P3 ;  /* 0x000000ffffd77224 */ /* 0x100fe200018e06da */
[C---:B---3--:R-:W-:Y:S01]  /*1ee0*/  IADD3 R4, P3, R224.reuse, 0x28, RZ ;  /* 0x00000028e0047810 */ /* 0x048fe20007f7e0ff */
[--C-:B------:R-:W-:Y:S01]  /*1ef0*/  IMAD.X R15, RZ, RZ, R218.reuse, P0 ;  /* 0x000000ffff0f7224 */ /* 0x100fe200000e06da */
[C---:B------:R-:W-:Y:S01]  /*1f00*/  IADD3 R16, P0, R224.reuse, 0x21, RZ ;  /* 0x00000021e0107810 */ /* 0x040fe20007f1e0ff */
[--C-:B------:R-:W-:Y:S01]  /*1f10*/  IMAD.X R214, RZ, RZ, R218.reuse, P1 ;  /* 0x000000ffffd67224 */ /* 0x100fe200008e06da */
[C---:B----4-:R-:W-:Y:S01]  /*1f20*/  IADD3 R6, P1, R224.reuse, 0x29, RZ ;  /* 0x00000029e0067810 */ /* 0x050fe20007f3e0ff */
[--C-:B------:R-:W-:Y:S01]  /*1f30*/  IMAD.X R210, RZ, RZ, R218.reuse, P3 ;  /* 0x000000ffffd27224 */ /* 0x100fe200018e06da */
[C---:B------:R-:W-:Y:S01]  /*1f40*/  IADD3 R8, P3, R224.reuse, 0x31, RZ ;  /* 0x00000031e0087810 */ /* 0x040fe20007f7e0ff */
[----:B------:R-:W-:Y:S01]  /*1f50*/  IMAD.X R21, RZ, RZ, R218, P0 ;  /* 0x000000ffff157224 */ /* 0x000fe200000e06da */
[----:B------:R-:W-:-:S02]  /*1f60*/  IADD3 R10, P0, R224, 0x30, RZ ;  /* 0x00000030e00a7810 */ /* 0x000fc40007f1e0ff */
[----:B------:R-:W-:Y:S01]  /*1f70*/  LOP3.LUT R23, R145, 0x8, RZ, 0xfc, !PT ;  /* 0x0000000891177812 */ /* 0x000fe200078efcff */
[--C-:B------:R-:W-:Y:S01]  /*1f80*/  IMAD.X R211, RZ, RZ, R218.reuse, P1 ;  /* 0x000000ffffd37224 */ /* 0x100fe200008e06da */
[C---:B------:R-:W-:Y:S01]  /*1f90*/  IADD3 R190, P1, R224.reuse, 0x38, RZ ;  /* 0x00000038e0be7810 */ /* 0x040fe20007f3e0ff */
[--C-:B------:R-:W-:Y:S01]  /*1fa0*/  IMAD.X R208, RZ, RZ, R218.reuse, P3 ;  /* 0x000000ffffd07224 */ /* 0x100fe200018e06da */
[CC--:B------:R-:W-:Y:S01]  /*1fb0*/  ISETP.GT.U32.AND P5, PT, R224.reuse, R23.reuse, PT ;  /* 0x00000017e000720c */ /* 0x0c0fe20003fa4070 */
[--C-:B------:R-:W-:Y:S01]  /*1fc0*/  IMAD.X R209, RZ, RZ, R218.reuse, P0 ;  /* 0x000000ffffd17224 */ /* 0x100fe200000e06da */
[C---:B------:R-:W-:Y:S02]  /*1fd0*/  ISETP.GE.U32.AND P3, PT, R224.reuse, R23, PT ;  /* 0x00000017e000720c */ /* 0x040fe40003f66070 */
[----:B------:R-:W-:Y:S01]  /*1fe0*/  IADD3 R192, P0, R224, 0x39, RZ ;  /* 0x00000039e0c07810 */ /* 0x000fe20007f1e0ff */
[----:B------:R-:W-:Y:S01]  /*1ff0*/  IMAD.X R213, RZ, RZ, R218, P1 ;  /* 0x000000ffffd57224 */ /* 0x000fe200008e06da */
[----:B------:R-:W-:-:S02]  /*2000*/  ISETP.GT.U32.AND.EX P5, PT, R218, RZ, PT, P5 ;  /* 0x000000ffda00720c */ /* 0x000fc40003fa4150 */
[----:B------:R-:W-:Y:S01]  /*2010*/  ISETP.GE.U32.AND.EX P3, PT, R218, RZ, PT, P3 ;  /* 0x000000ffda00720c */ /* 0x000fe20003f66130 */
[----:B------:R-:W-:Y:S01]  /*2020*/  IMAD.X R212, RZ, RZ, R218, P0 ;  /* 0x000000ffffd47224 */ /* 0x000fe200000e06da */
[-C--:B------:R-:W-:Y:S02]  /*2030*/  ISETP.GT.U32.AND P1, PT, R222, R145.reuse, PT ;  /* 0x00000091de00720c */ /* 0x080fe40003f24070 */
[----:B------:R-:W-:Y:S02]  /*2040*/  ISETP.GT.U32.AND P0, PT, R220, R145, PT ;  /* 0x00000091dc00720c */ /* 0x000fe40003f04070 */
[----:B------:R-:W-:Y:S02]  /*2050*/  ISETP.GT.U32.AND.EX P1, PT, R217, RZ, PT, P1 ;  /* 0x000000ffd900720c */ /* 0x000fe40003f24110 */
[----:B------:R-:W-:Y:S01]  /*2060*/  ISETP.GT.U32.AND.EX P0, PT, R19, RZ, PT, P0 ;  /* 0x000000ff1300720c */ /* 0x000fe20003f04100 */
[----:B------:R-:W-:Y:S02]  /*2070*/  WARPGROUP.DEPBAR.LE gsb0, 0x0 ;  /* 0x00008000000079c5 */ /* 0x000fe40000010000 */
[----:B------:R-:W-:Y:S01]  /*2080*/  FMUL R57, R57, UR17 ;  /* 0x0000001139397c20 */ /* 0x000fe20008400000 */
[----:B------:R-:W-:Y:S01]  /*2090*/  FMUL R7, R58, UR17 ;  /* 0x000000113a077c20 */ /* 0x000fe20008400000 */
[----:B------:R-:W-:Y:S01]  /*20a0*/  FMUL R5, R59, UR17 ;  /* 0x000000113b057c20 */ /* 0x000fe20008400000 */
[----:B------:R-:W-:-:S02]  /*20b0*/  FMUL R9, R62, UR17 ;  /* 0x000000113e097c20 */ /* 0x000fc40008400000 */
[----:B------:R-:W-:Y:S01]  /*20c0*/  FSEL R57, R57, -INF , !P4 ;  /* 0xff80000039397808 */ /* 0x000fe20006000000 */
[----:B------:R-:W-:Y:S01]  /*20d0*/  FMUL R58, R60, UR17 ;  /* 0x000000113c3a7c20 */ /* 0x000fe20008400000 */
[-C--:B------:R-:W-:Y:S02]  /*20e0*/  ISETP.GT.U32.AND P4, PT, R220, R23.reuse, PT ;  /* 0x00000017dc00720c */ /* 0x080fe40003f84070 */
[----:B------:R-:W-:Y:S02]  /*20f0*/  FSEL R7, R7, -INF , !P5 ;  /* 0xff80000007077808 */ /* 0x000fe40006800000 */
[----:B------:R-:W-:Y:S01]  /*2100*/  FSEL R5, R5, -INF , !P3 ;  /* 0xff80000005057808 */ /* 0x000fe20005800000 */
[----:B------:R-:W-:Y:S01]  /*2110*/  FMUL R61, R61, UR17 ;  /* 0x000000113d3d7c20 */ /* 0x000fe20008400000 */
[----:B------:R-:W-:Y:S01]  /*2120*/  FMUL R11, R63, UR17 ;  /* 0x000000113f0b7c20 */ /* 0x000fe20008400000 */
[----:B------:R-:W-:Y:S01]  /*2130*/  FMUL R221, R70, UR17 ;  /* 0x0000001146dd7c20 */ /* 0x000fe20008400000 */
[----:B------:R-:W-:-:S02]  /*2140*/  ISETP.GT.U32.AND P3, PT, R20, R23, PT ;  /* 0x000000171400720c */ /* 0x000fc40003f64070 */
[----:B------:R-:W-:Y:S02]  /*2150*/  FSEL R9, R9, -INF , !P2 ;  /* 0xff80000009097808 */ /* 0x000fe40005000000 */
[----:B------:R-:W-:Y:S02]  /*2160*/  ISETP.GT.U32.AND.EX P4, PT, R19, RZ, PT, P4 ;  /* 0x000000ff1300720c */ /* 0x000fe40003f84140 */
[----:B------:R-:W-:Y:S01]  /*2170*/  FMNMX R70, R7, R5, !PT ;  /* 0x0000000507467209 */ /* 0x000fe20007800000 */
[----:B------:R-:W-:Y:S01]  /*2180*/  FMUL R60, R56, UR17 ;  /* 0x00000011383c7c20 */ /* 0x000fe20008400000 */
[-C--:B------:R-:W-:Y:S01]  /*2190*/  ISETP.GT.U32.AND P5, PT, R20, R145.reuse, PT ;  /* 0x000000911400720c */ /* 0x080fe20003fa4070 */
[----:B------:R-:W-:Y:S01]  /*21a0*/  FMUL R59, R65, UR17 ;  /* 0x00000011413b7c20 */ /* 0x000fe20008400000 */
[----:B------:R-:W-:Y:S01]  /*21b0*/  FSEL R58, R58, -INF , !P1 ;  /* 0xff8000003a3a7808 */ /* 0x000fe20004800000 */
[----:B------:R-:W-:Y:S01]  /*21c0*/  FMUL R223, R66, UR17 ;  /* 0x0000001142df7c20 */ /* 0x000fe20008400000 */
[----:B------:R-:W-:Y:S01]  /*21d0*/  ISETP.GT.U32.AND P1, PT, R22, R145, PT ;  /* 0x000000911600720c */ /* 0x000fe20003f24070 */
[----:B------:R-:W-:Y:S01]  /*21e0*/  FMUL R65, R72, UR17 ;  /* 0x0000001148417c20 */ /* 0x000fe20008400000 */
[----:B------:R-:W-:Y:S01]  /*21f0*/  FSEL R56, R61, -INF , !P0 ;  /* 0xff8000003d387808 */ /* 0x000fe20004000000 */
[----:B------:R-:W-:Y:S01]  /*2200*/  FMUL R61, R64, UR17 ;  /* 0x00000011403d7c20 */ /* 0x000fe20008400000 */
[----:B------:R-:W-:-:S02]  /*2210*/  ISETP.GT.U32.AND P0, PT, R22, R23, PT ;  /* 0x000000171600720c */ /* 0x000fc40003f04070 */
[----:B------:R-:W-:Y:S02]  /*2220*/  FSEL R11, R11, -INF , !P4 ;  /* 0xff8000000b0b7808 */ /* 0x000fe40006000000 */
[C---:B------:R-:W-:Y:S02]  /*2230*/  ISETP.GT.U32.AND.EX P3, PT, R216.reuse, RZ, PT, P3 ;  /* 0x000000ffd800720c */ /* 0x040fe40003f64130 */
[----:B------:R-:W-:Y:S01]  /*2240*/  FMNMX R72, R9, R70, !PT ;  /* 0x0000004609487209 */ /* 0x000fe20007800000 */
[----:B------:R-:W-:Y:S01]  /*2250*/  FMUL R13, R67, UR17 ;  /* 0x00000011430d7c20 */ /* 0x000fe20008400000 */
[----:B------:R-:W-:Y:S02]  /*2260*/  ISETP.GT.U32.AND.EX P5, PT, R216, RZ, PT, P5 ;  /* 0x000000ffd800720c */ /* 0x000fe40003fa4150 */
[----:B------:R-:W-:Y:S02]  /*2270*/  ISETP.GT.U32.AND.EX P1, PT, R17, RZ, PT, P1 ;  /* 0x000000ff1100720c */ /* 0x000fe40003f24110 */
[----:B------:R-:W-:-:S02]  /*2280*/  ISETP.GT.U32.AND P4, PT, R18, R23, PT ;  /* 0x000000171200720c */ /* 0x000fc40003f84070 */
[----:B------:R-:W-:Y:S02]  /*2290*/  ISETP.GT.U32.AND.EX P0, PT, R17, RZ, PT, P0 ;  /* 0x000000ff1100720c */ /* 0x000fe40003f04100 */
[----:B------:R-:W-:Y:S02]  /*22a0*/  FSEL R223, R223, -INF , !P3 ;  /* 0xff800000dfdf7808 */ /* 0x000fe40005800000 */
[----:B------:R-:W-:Y:S02]  /*22b0*/  FMNMX R72, R11, R72, !PT ;  /* 0x000000480b487209 */ /* 0x000fe40007800000 */
[----:B------:R-:W-:Y:S02]  /*22c0*/  FSEL R60, R60, -INF , !P2 ;  /* 0xff8000003c3c7808 */ /* 0x000fe40005000000 */
[----:B------:R-:W-:Y:S02]  /*22d0*/  ISETP.GT.U32.AND P2, PT, R18, R145, PT ;  /* 0x000000911200720c */ /* 0x000fe40003f44070 */
[----:B------:R-:W-:-:S02]  /*22e0*/  FSEL R61, R61, -INF , !P5 ;  /* 0xff8000003d3d7808 */ /* 0x000fc40006800000 */
[----:B------:R-:W-:Y:S02]  /*22f0*/  ISETP.GT.U32.AND P5, PT, R14, R145, PT ;  /* 0x000000910e00720c */ /* 0x000fe40003fa4070 */
[----:B------:R-:W-:Y:S01]  /*2300*/  FSEL R59, R59, -INF , !P1 ;  /* 0xff8000003b3b7808 */ /* 0x000fe20004800000 */
[----:B------:R-:W-:Y:S01]  /*2310*/  FMUL R62, R68, UR17 ;  /* 0x00000011443e7c20 */ /* 0x000fe20008400000 */
[----:B------:R-:W-:Y:S02]  /*2320*/  ISETP.GT.U32.AND P1, PT, R14, R23, PT ;  /* 0x000000170e00720c */ /* 0x000fe40003f24070 */
[----:B------:R-:W-:Y:S02]  /*2330*/  FSEL R13, R13, -INF , !P0 ;  /* 0xff8000000d0d7808 */ /* 0x000fe40004000000 */
[----:B------:R-:W-:Y:S02]  /*2340*/  ISETP.GT.U32.AND.EX P4, PT, R15, RZ, PT, P4 ;  /* 0x000000ff0f00720c */ /* 0x000fe40003f84140 */
[----:B------:R-:W-:Y:S01]  /*2350*/  FMNMX R72, R223, R72, !PT ;  /* 0x00000048df487209 */ /* 0x000fe20007800000 */
[----:B------:R-:W-:Y:S01]  /*2360*/  FMUL R63, R69, UR17 ;  /* 0x00000011453f7c20 */ /* 0x000fe20008400000 */
[----:B------:R-:W-:Y:S01]  /*2370*/  ISETP.GT.U32.AND.EX P2, PT, R15, RZ, PT, P2 ;  /* 0x000000ff0f00720c */ /* 0x000fe20003f44120 */
[----:B------:R-:W-:Y:S01]  /*2380*/  FMUL R219, R71, UR17 ;  /* 0x0000001147db7c20 */ /* 0x000fe20008400000 */
[----:B------:R-:W-:-:S02]  /*2390*/  ISETP.GT.U32.AND.EX P5, PT, R215, RZ, PT, P5 ;  /* 0x000000ffd700720c */ /* 0x000fc40003fa4150 */
[----:B------:R-:W-:Y:S02]  /*23a0*/  ISETP.GT.U32.AND P0, PT, R12, R23, PT ;  /* 0x000000170c00720c */ /* 0x000fe40003f04070 */
[----:B------:R-:W-:Y:S02]  /*23b0*/  ISETP.GT.U32.AND.EX P1, PT, R215, RZ, PT, P1 ;  /* 0x000000ffd700720c */ /* 0x000fe40003f24110 */
[----:B------:R-:W-:Y:S02]  /*23c0*/  FSEL R221, R221, -INF , !P4 ;  /* 0xff800000dddd7808 */ /* 0x000fe40006000000 */
[----:B------:R-:W-:Y:S01]  /*23d0*/  FMNMX R72, R13, R72, !PT ;  /* 0x000000480d487209 */ /* 0x000fe20007800000 */
[----:B------:R-:W-:Y:S01]  /*23e0*/  FMUL R225, R74, UR17 ;  /* 0x000000114ae17c20 */ /* 0x000fe20008400000 */
[----:B------:R-:W-:Y:S02]  /*23f0*/  FSEL R62, R62, -INF , !P2 ;  /* 0xff8000003e3e7808 */ /* 0x000fe40005000000 */
[----:B------:R-:W-:-:S02]  /*2400*/  ISETP.GT.U32.AND P2, PT, R16, R145, PT ;  /* 0x000000911000720c */ /* 0x000fc40003f44070 */
[----:B------:R-:W-:Y:S02]  /*2410*/  FSEL R63, R63, -INF , !P5 ;  /* 0xff8000003f3f7808 */ /* 0x000fe40006800000 */
[----:B------:R-:W-:Y:S02]  /*2420*/  ISETP.GT.U32.AND P5, PT, R16, R23, PT ;  /* 0x000000171000720c */ /* 0x000fe40003fa4070 */
[----:B------:R-:W-:Y:S02]  /*2430*/  FSEL R219, R219, -INF , !P1 ;  /* 0xff800000dbdb7808 */ /* 0x000fe40004800000 */
[----:B------:R-:W-:Y:S02]  /*2440*/  ISETP.GT.U32.AND.EX P0, PT, R214, RZ, PT, P0 ;  /* 0x000000ffd600720c */ /* 0x000fe40003f04100 */
[----:B------:R-:W-:Y:S01]  /*2450*/  FMNMX R72, R221, R72, !PT ;  /* 0x00000048dd487209 */ /* 0x000fe20007800000 */
[----:B------:R-:W-:Y:S01]  /*2460*/  FMUL R64, R73, UR17 ;  /* 0x0000001149407c20 */ /* 0x000fe20008400000 */
[----:B------:R-:W-:Y:S01]  /*2470*/  ISETP.GT.U32.AND.EX P2, PT, R21, RZ, PT, P2 ;  /* 0x000000ff1500720c */ /* 0x000fe20003f44120 */
[----:B------:R-:W-:Y:S01]  /*2480*/  FMUL R229, R75, UR17 ;  /* 0x000000114be57c20 */ /* 0x000fe20008400000 */
[----:B------:R-:W-:-:S02]  /*2490*/  ISETP.GT.U32.AND P3, PT, R12, R145, PT ;  /* 0x000000910c00720c */ /* 0x000fc40003f64070 */
[----:B------:R-:W-:Y:S02]  /*24a0*/  ISETP.GT.U32.AND P1, PT, R4, R23, PT ;  /* 0x000000170400720c */ /* 0x000fe40003f24070 */
[----:B------:R-:W-:Y:S02]  /*24b0*/  FSEL R225, R225, -INF , !P0 ;  /* 0xff800000e1e17808 */ /* 0x000fe40004000000 */
[----:B------:R-:W-:Y:S02]  /*24c0*/  ISETP.GT.U32.AND.EX P5, PT, R21, RZ, PT, P5 ;  /* 0x000000ff1500720c */ /* 0x000fe40003fa4150 */
[----:B------:R-:W-:Y:S01]  /*24d0*/  FMNMX R72, R219, R72, !PT ;  /* 0x00000048db487209 */ /* 0x000fe20007800000 */
[----:B------:R-:W-:Y:S01]  /*24e0*/  FMUL R233, R78, UR17 ;  /* 0x000000114ee97c20 */ /* 0x000fe20008400000 */
[----:B------:R-:W-:Y:S02]  /*24f0*/  FSEL R64, R64, -INF , !P2 ;  /* 0xff80000040407808 */ /* 0x000fe40005000000 */
[----:B------:R-:W-:-:S02]  /*2500*/  ISETP.GT.U32.AND.EX P3, PT, R214, RZ, PT, P3 ;  /* 0x000000ffd600720c */ /* 0x000fc40003f64130 */
[----:B------:R-:W-:Y:S02]  /*2510*/  ISETP.GT.U32.AND P2, PT, R6, R23, PT ;  /* 0x000000170600720c */ /* 0x000fe40003f44070 */
[----:B------:R-:W-:Y:S02]  /*2520*/  FSEL R229, R229, -INF , !P5 ;  /* 0xff800000e5e57808 */ /* 0x000fe40006800000 */
[----:B------:R-:W-:Y:S02]  /*2530*/  ISETP.GT.U32.AND.EX P1, PT, R210, RZ, PT, P1 ;  /* 0x000000ffd200720c */ /* 0x000fe40003f24110 */
[----:B------:R-:W-:Y:S01]  /*2540*/  FMNMX R72, R225, R72, !PT ;  /* 0x00000048e1487209 */ /* 0x000fe20007800000 */
[----:B------:R-:W-:Y:S01]  /*2550*/  FMUL R231, R79, UR17 ;  /* 0x000000114fe77c20 */ /* 0x000fe20008400000 */
[----:B------:R-:W-:Y:S02]  /*2560*/  ISETP.GT.U32.AND P4, PT, R4, R145, PT ;  /* 0x000000910400720c */ /* 0x000fe40003f84070 */
[----:B------:R-:W-:-:S02]  /*2570*/  FSEL R65, R65, -INF , !P3 ;  /* 0xff80000041417808 */ /* 0x000fc40005800000 */
[----:B------:R-:W-:Y:S02]  /*2580*/  ISETP.GT.U32.AND P0, PT, R10, R23, PT ;  /* 0x000000170a00720c */ /* 0x000fe40003f04070 */
[----:B------:R-:W-:Y:S02]  /*2590*/  ISETP.GT.U32.AND.EX P2, PT, R211, RZ, PT, P2 ;  /* 0x000000ffd300720c */ /* 0x000fe40003f44120 */
[----:B------:R-:W-:Y:S02]  /*25a0*/  FSEL R233, R233, -INF , !P1 ;  /* 0xff800000e9e97808 */ /* 0x000fe40004800000 */
[----:B------:R-:W-:Y:S01]  /*25b0*/  FMNMX R72, R229, R72, !PT ;  /* 0x00000048e5487209 */ /* 0x000fe20007800000 */
[----:B------:R-:W-:Y:S01]  /*25c0*/  FMUL R66, R76, UR17 ;  /* 0x000000114c427c20 */ /* 0x000fe20008400000 */
[----:B------:R-:W-:Y:S01]  /*25d0*/  ISETP.GT.U32.AND P3, PT, R6, R145, PT ;  /* 0x000000910600720c */ /* 0x000fe20003f64070 */
[----:B------:R-:W-:Y:S01]  /*25e0*/  FMUL R82, R82, UR17 ;  /* 0x0000001152527c20 */ /* 0x000fe20008400000 */
[----:B------:R-:W-:Y:S01]  /*25f0*/  ISETP.GT.U32.AND.EX P4, PT, R210, RZ, PT, P4 ;  /* 0x000000ffd200720c */ /* 0x000fe20003f84140 */
[----:B------:R-:W-:Y:S01]  /*2600*/  FMUL R67, R77, UR17 ;  /* 0x000000114d437c20 */ /* 0x000fe20008400000 */
[----:B------:R-:W-:-:S02]  /*2610*/  ISETP.GT.U32.AND P5, PT, R8, R23, PT ;  /* 0x000000170800720c */ /* 0x000fc40003fa4070 */
[----:B------:R-:W-:Y:S02]  /*2620*/  FSEL R231, R231, -INF , !P2 ;  /* 0xff800000e7e77808 */ /* 0x000fe40005000000 */
[----:B------:R-:W-:Y:S02]  /*2630*/  ISETP.GT.U32.AND.EX P0, PT, R209, RZ, PT, P0 ;  /* 0x000000ffd100720c */ /* 0x000fe40003f04100 */
[----:B------:R-:W-:Y:S02]  /*2640*/  FMNMX R72, R233, R72, !PT ;  /* 0x00000048e9487209 */ /* 0x000fe40007800000 */
[----:B------:R-:W-:Y:S01]  /*2650*/  ISETP.GT.U32.AND.EX P3, PT, R211, RZ, PT, P3 ;  /* 0x000000ffd300720c */ /* 0x000fe20003f64130 */
[----:B------:R-:W-:Y:S01]  /*2660*/  FMUL R83, R83, UR17 ;  /* 0x0000001153537c20 */ /* 0x000fe20008400000 */
[----:B------:R-:W-:Y:S01]  /*2670*/  FSEL R66, R66, -INF , !P4 ;  /* 0xff80000042427808 */ /* 0x000fe20006000000 */
[----:B------:R-:W-:Y:S01]  /*2680*/  FMUL R71, R85, UR17 ;  /* 0x0000001155477c20 */ /* 0x000fe20008400000 */
[----:B------:R-:W-:-:S02]  /*2690*/  ISETP.GT.U32.AND P4, PT, R190, R23, PT ;  /* 0x00000017be00720c */ /* 0x000fc40003f84070 */
[----:B------:R-:W-:Y:S02]  /*26a0*/  ISETP.GT.U32.AND.EX P5, PT, R208, RZ, PT, P5 ;  /* 0x000000ffd000720c */ /* 0x000fe40003fa4150 */
[----:B------:R-:W-:Y:S02]  /*26b0*/  FSEL R85, R82, -INF , !P0 ;  /* 0xff80000052557808 */ /* 0x000fe40004000000 */
[----:B------:R-:W-:Y:S02]  /*26c0*/  FMNMX R72, R231, R72, !PT ;  /* 0x00000048e7487209 */ /* 0x000fe40007800000 */
[----:B------:R-:W-:Y:S02]  /*26d0*/  FSEL R67, R67, -INF , !P3 ;  /* 0xff80000043437808 */ /* 0x000fe40005800000 */
[----:B------:R-:W-:Y:S01]  /*26e0*/  ISETP.GT.U32.AND P3, PT, R192, R23, PT ;  /* 0x00000017c000720c */ /* 0x000fe20003f64070 */
[----:B------:R-:W-:Y:S01]  /*26f0*/  FMUL R23, R86, UR17 ;  /* 0x0000001156177c20 */ /* 0x000fe20008400000 */
[----:B------:R-:W-:-:S02]  /*2700*/  FSEL R83, R83, -INF , !P5 ;  /* 0xff80000053537808 */ /* 0x000fc40006800000 */
[----:B------:R-:W-:Y:S02]  /*2710*/  ISETP.GT.U32.AND.EX P4, PT, R213, RZ, PT, P4 ;  /* 0x000000ffd500720c */ /* 0x000fe40003f84140 */
[----:B------:R-:W-:Y:S01]  /*2720*/  FMNMX R72, R85, R72, !PT ;  /* 0x0000004855487209 */ /* 0x000fe20007800000 */
[----:B------:R-:W-:Y:S01]  /*2730*/  FMUL R77, R87, UR17 ;  /* 0x00000011574d7c20 */ /* 0x000fe20008400000 */
[----:B------:R-:W-:Y:S02]  /*2740*/  ISETP.GT.U32.AND.EX P3, PT, R212, RZ, PT, P3 ;  /* 0x000000ffd400720c */ /* 0x000fe40003f64130 */
[----:B------:R-:W-:Y:S02]  /*2750*/  FSEL R23, R23, -INF , !P4 ;  /* 0xff80000017177808 */ /* 0x000fe40006000000 */
[----:B------:R-:W-:Y:S02]  /*2760*/  FMNMX R72, R83, R72, !PT ;  /* 0x0000004853487209 */ /* 0x000fe40007800000 */
[----:B------:R-:W-:Y:S01]  /*2770*/  ISETP.GT.U32.AND P2, PT, R8, R145, PT ;  /* 0x000000910800720c */ /* 0x000fe20003f44070 */
[----:B------:R-:W-:Y:S01]  /*2780*/  FMUL R68, R81, UR17 ;  /* 0x0000001151447c20 */ /* 0x000fe20008400000 */
[----:B------:R-:W-:-:S02]  /*2790*/  FSEL R77, R77, -INF , !P3 ;  /* 0xff8000004d4d7808 */ /* 0x000fc40005800000 */
[----:B------:R-:W-:Y:S02]  /*27a0*/  FMNMX R72, R23, R72, !PT ;  /* 0x0000004817487209 */ /* 0x000fe40007800000 */
[----:B------:R-:W-:Y:S02]  /*27b0*/  ISETP.GT.U32.AND.EX P2, PT, R208, RZ, PT, P2 ;  /* 0x000000ffd000720c */ /* 0x000fe40003f44120 */
[----:B------:R-:W-:Y:S02]  /*27c0*/  FMNMX R78, R77, R72, !PT ;  /* 0x000000484d4e7209 */ /* 0x000fe40007800000 */
[----:B------:R-:W-:Y:S02]  /*27d0*/  FSEL R68, R68, -INF , !P2 ;  /* 0xff80000044447808 */ /* 0x000fe40005000000 */
[----:B------:R-:W-:Y:S01]  /*27e0*/  ISETP.GT.U32.AND P2, PT, R190, R145, PT ;  /* 0x00000091be00720c */ /* 0x000fe20003f44070 */
[----:B------:R-:W-:Y:S01]  /*27f0*/  FMUL R75, R27, UR17 ;  /* 0x000000111b4b7c20 */ /* 0x000fe20008400000 */
[----:B------:R-:W-:Y:S01]  /*2800*/  FMUL R70, R84, UR17 ;  /* 0x0000001154467c20 */ /* 0x000fe20008400000 */
[----:B------:R-:W0:Y:S01]  /*2810*/  SHFL.BFLY PT, R27, R78, 0x2, 0x1f ;  /* 0x0c401f004e1b7f89 */ /* 0x000e2200000e0000 */
[----:B------:R-:W-:-:S02]  /*2820*/  ISETP.GT.U32.AND.EX P2, PT, R213, RZ, PT, P2 ;  /* 0x000000ffd500720c */ /* 0x000fc40003f44120 */
[----:B------:R-:W-:Y:S02]  /*2830*/  LOP3.LUT R87, R145, 0x48, RZ, 0xfc, !PT ;  /* 0x0000004891577812 */ /* 0x000fe400078efcff */
[----:B------:R-:W-:Y:S02]  /*2840*/  FSEL R70, R70, -INF , !P2 ;  /* 0xff80000046467808 */ /* 0x000fe40005000000 */
[CC--:B------:R-:W-:Y:S02]  /*2850*/  ISETP.GT.U32.AND P2, PT, R224.reuse, R87.reuse, PT ;  /* 0x00000057e000720c */ /* 0x0c0fe40003f44070 */
[-C--:B------:R-:W-:Y:S02]  /*2860*/  ISETP.GE.U32.AND P4, PT, R224, R87.reuse, PT ;  /* 0x00000057e000720c */ /* 0x080fe40003f86070 */
[----:B------:R-:W-:Y:S01]  /*2870*/  ISETP.GT.U32.AND P3, PT, R222, R87, PT ;  /* 0x00000057de00720c */ /* 0x000fe20003f64070 */
[----:B------:R-:W-:Y:S01]  /*2880*/  FMUL R74, R26, UR17 ;  /* 0x000000111a4a7c20 */ /* 0x000fe20008400000 */
[----:B------:R-:W-:Y:S01]  /*2890*/  ISETP.GT.U32.AND.EX P2, PT, R218, RZ, PT, P2 ;  /* 0x000000ffda00720c */ /* 0x000fe20003f44120 */
[----:B------:R-:W-:Y:S01]  /*28a0*/  FMUL R72, R30, UR17 ;  /* 0x000000111e487c20 */ /* 0x000fe20008400000 */
[----:B------:R-:W-:-:S02]  /*28b0*/  ISETP.GE.U32.AND.EX P4, PT, R218, RZ, PT, P4 ;  /* 0x000000ffda00720c */ /* 0x000fc40003f86140 */
[----:B------:R-:W-:Y:S02]  /*28c0*/  ISETP.GT.U32.AND.EX P3, PT, R217, RZ, PT, P3 ;  /* 0x000000ffd900720c */ /* 0x000fe40003f64130 */
[----:B------:R-:W-:Y:S02]  /*28d0*/  FSEL R74, R74, -INF , !P2 ;  /* 0xff8000004a4a7808 */ /* 0x000fe40005000000 */
[----:B------:R-:W-:Y:S02]  /*28e0*/  FSEL R75, R75, -INF , !P4 ;  /* 0xff8000004b4b7808 */ /* 0x000fe40006000000 */
[-C--:B------:R-:W-:Y:S02]  /*28f0*/  ISETP.GT.U32.AND P2, PT, R220, R87.reuse, PT ;  /* 0x00000057dc00720c */ /* 0x080fe40003f44070 */
[----:B------:R-:W-:Y:S02]  /*2900*/  ISETP.GT.U32.AND P4, PT, R20, R87, PT ;  /* 0x000000571400720c */ /* 0x000fe40003f84070 */
[----:B------:R-:W-:-:S02]  /*2910*/  FSEL R72, R72, -INF , !P3 ;  /* 0xff80000048487808 */ /* 0x000fc40005800000 */
[----:B------:R-:W-:Y:S01]  /*2920*/  ISETP.GT.U32.AND P3, PT, R22, R87, PT ;  /* 0x000000571600720c */ /* 0x000fe20003f64070 */
[----:B------:R-:W-:Y:S01]  /*2930*/  FMUL R31, R31, UR17 ;  /* 0x000000111f1f7c20 */ /* 0x000fe20008400000 */
[----:B------:R-:W-:Y:S01]  /*2940*/  FMUL R26, R34, UR17 ;  /* 0x00000011221a7c20 */ /* 0x000fe20008400000 */
[----:B------:R-:W-:Y:S01]  /*2950*/  ISETP.GT.U32.AND.EX P2, PT, R19, RZ, PT, P2 ;  /* 0x000000ff1300720c */ /* 0x000fe20003f44120 */
[----:B------:R-:W-:Y:S01]  /*2960*/  FMUL R76, R35, UR17 ;  /* 0x00000011234c7c20 */ /* 0x000fe20008400000 */
[----:B------:R-:W-:Y:S02]  /*2970*/  ISETP.GT.U32.AND.EX P4, PT, R216, RZ, PT, P4 ;  /* 0x000000ffd800720c */ /* 0x000fe40003f84140 */
[----:B------:R-:W-:Y:S02]  /*2980*/  ISETP.GT.U32.AND.EX P3, PT, R17, RZ, PT, P3 ;  /* 0x000000ff1100720c */ /* 0x000fe40003f64130 */
[----:B------:R-:W-:Y:S02]  /*2990*/  FSEL R34, R31, -INF , !P2 ;  /* 0xff8000001f227808 */ /* 0x000fe40005000000 */
[----:B------:R-:W-:-:S02]  /*29a0*/  FSEL R35, R26, -INF , !P4 ;  /* 0xff8000001a237808 */ /* 0x000fc40006000000 */
[----:B------:R-:W-:Y:S02]  /*29b0*/  ISETP.GT.U32.AND P4, PT, R18, R87, PT ;  /* 0x000000571200720c */ /* 0x000fe40003f84070 */
[----:B------:R-:W-:Y:S02]  /*29c0*/  FSEL R76, R76, -INF , !P3 ;  /* 0xff8000004c4c7808 */ /* 0x000fe40005800000 */
[----:B0-----:R-:W-:Y:S02]  /*29d0*/  FMNMX R31, R78, R27, !PT ;  /* 0x0000001b4e1f7209 */ /* 0x001fe40007800000 */
[----:B------:R-:W-:Y:S02]  /*29e0*/  ISETP.GT.U32.AND P3, PT, R14, R87, PT ;  /* 0x000000570e00720c */ /* 0x000fe40003f64070 */
[----:B------:R-:W-:Y:S01]  /*29f0*/  FMNMX R27, R74, R75, !PT ;  /* 0x0000004b4a1b7209 */ /* 0x000fe20007800000 */
[----:B------:R-:W-:Y:S01]  /*2a00*/  FMUL R38, R38, UR17 ;  /* 0x0000001126267c20 */ /* 0x000fe20008400000 */
[----:B------:R-:W-:Y:S01]  /*2a10*/  ISETP.GT.U32.AND.EX P4, PT, R15, RZ, PT, P4 ;  /* 0x000000ff0f00720c */ /* 0x000fe20003f84140 */
[----:B------:R-:W-:Y:S01]  /*2a20*/  FMUL R39, R39, UR17 ;  /* 0x0000001127277c20 */ /* 0x000fe20008400000 */
[----:B------:R-:W-:-:S02]  /*2a30*/  ISETP.GT.U32.AND.EX P3, PT, R215, RZ, PT, P3 ;  /* 0x000000ffd700720c */ /* 0x000fc40003f64130 */
[----:B------:R-:W-:Y:S02]  /*2a40*/  FMNMX R27, R72, R27, !PT ;  /* 0x0000001b481b7209 */ /* 0x000fe40007800000 */
[----:B------:R-:W-:Y:S01]  /*2a50*/  FSEL R38, R38, -INF , !P4 ;  /* 0xff80000026267808 */ /* 0x000fe20006000000 */
[----:B------:R-:W-:Y:S01]  /*2a60*/  FMUL R79, R42, UR17 ;  /* 0x000000112a4f7c20 */ /* 0x000fe20008400000 */
[----:B------:R-:W-:Y:S02]  /*2a70*/  ISETP.GT.U32.AND P4, PT, R12, R87, PT ;  /* 0x000000570c00720c */ /* 0x000fe40003f84070 */
[----:B------:R-:W-:Y:S02]  /*2a80*/  FSEL R39, R39, -INF , !P3 ;  /* 0xff80000027277808 */ /* 0x000fe40005800000 */
[----:B------:R-:W-:Y:S01]  /*2a90*/  FMNMX R26, R34, R27, !PT ;  /* 0x0000001b221a7209 */ /* 0x000fe20007800000 */
[----:B------:R-:W0:Y:S01]  /*2aa0*/  SHFL.BFLY PT, R42, R31, 0x1, 0x1f ;  /* 0x0c201f001f2a7f89 */ /* 0x000e2200000e0000 */
[----:B------:R-:W-:Y:S01]  /*2ab0*/  ISETP.GT.U32.AND P3, PT, R16, R87, PT ;  /* 0x000000571000720c */ /* 0x000fe20003f64070 */
[----:B------:R-:W-:Y:S01]  /*2ac0*/  FMUL R78, R43, UR17 ;  /* 0x000000112b4e7c20 */ /* 0x000fe20008400000 */
[----:B------:R-:W-:-:S02]  /*2ad0*/  ISETP.GT.U32.AND.EX P4, PT, R214, RZ, PT, P4 ;  /* 0x000000ffd600720c */ /* 0x000fc40003f84140 */
[----:B------:R-:W-:Y:S02]  /*2ae0*/  FMNMX R27, R35, R26, !PT ;  /* 0x0000001a231b7209 */ /* 0x000fe40007800000 */
[----:B------:R-:W-:Y:S02]  /*2af0*/  ISETP.GT.U32.AND.EX P3, PT, R21, RZ, PT, P3 ;  /* 0x000000ff1500720c */ /* 0x000fe40003f64130 */
[----:B------:R-:W-:Y:S02]  /*2b00*/  FSEL R79, R79, -INF , !P4 ;  /* 0xff8000004f4f7808 */ /* 0x000fe40006000000 */
[----:B------:R-:W-:Y:S02]  /*2b10*/  FMNMX R27, R76, R27, !PT ;  /* 0x0000001b4c1b7209 */ /* 0x000fe40007800000 */
[-C--:B------:R-:W-:Y:S02]  /*2b20*/  ISETP.GT.U32.AND P4, PT, R4, R87.reuse, PT ;  /* 0x000000570400720c */ /* 0x080fe40003f84070 */
[----:B------:R-:W-:Y:S01]  /*2b30*/  FSEL R78, R78, -INF , !P3 ;  /* 0xff8000004e4e7808 */ /* 0x000fe20005800000 */
[----:B------:R-:W-:Y:S01]  /*2b40*/  FMUL R69, R80, UR17 ;  /* 0x0000001150457c20 */ /* 0x000fe20008400000 */
[----:B------:R-:W-:Y:S01]  /*2b50*/  ISETP.GT.U32.AND P3, PT, R6, R87, PT ;  /* 0x000000570600720c */ /* 0x000fe20003f64070 */
[----:B------:R-:W-:Y:S01]  /*2b60*/  FMUL R80, R46, UR17 ;  /* 0x000000112e507c20 */ /* 0x000fe20008400000 */
[----:B------:R-:W-:Y:S01]  /*2b70*/  FMNMX R26, R38, R27, !PT ;  /* 0x0000001b261a7209 */ /* 0x000fe20007800000 */
[----:B------:R-:W-:Y:S01]  /*2b80*/  FMUL R81, R47, UR17 ;  /* 0x000000112f517c20 */ /* 0x000fe20008400000 */
[----:B------:R-:W-:-:S02]  /*2b90*/  ISETP.GT.U32.AND.EX P4, PT, R210, RZ, PT, P4 ;  /* 0x000000ffd200720c */ /* 0x000fc40003f84140 */
[----:B------:R-:W-:Y:S02]  /*2ba0*/  ISETP.GT.U32.AND.EX P3, PT, R211, RZ, PT, P3 ;  /* 0x000000ffd300720c */ /* 0x000fe40003f64130 */
[----:B------:R-:W-:Y:S02]  /*2bb0*/  FMNMX R30, R39, R26, !PT ;  /* 0x0000001a271e7209 */ /* 0x000fe40007800000 */
[----:B------:R-:W-:Y:S02]  /*2bc0*/  FSEL R80, R80, -INF , !P4 ;  /* 0xff80000050507808 */ /* 0x000fe40006000000 */
[-C--:B------:R-:W-:Y:S02]  /*2bd0*/  ISETP.GT.U32.AND P4, PT, R10, R87.reuse, PT ;  /* 0x000000570a00720c */ /* 0x080fe40003f84070 */
[----:B------:R-:W-:Y:S02]  /*2be0*/  FSEL R81, R81, -INF , !P3 ;  /* 0xff80000051517808 */ /* 0x000fe40005800000 */
        /* <DEDUP_REMOVED lines=8> */
[----:B0-----:R-:W-:Y:S02]  /*2c70*/  FMNMX R42, R31, R42, !PT ;  /* 0x0000002a1f2a7209 */ /* 0x001fe40007800000 */
[----:B------:R-:W-:Y:S02]  /*2c80*/  FSEL R50, R26, -INF , !P3 ;  /* 0xff8000001a327808 */ /* 0x000fe40005800000 */
[----:B------:R-:W-:-:S02]  /*2c90*/  FMNMX R26, R80, R27, !PT ;  /* 0x0000001b501a7209 */ /* 0x000fc40007800000 */
[----:B------:R-:W-:Y:S02]  /*2ca0*/  ISETP.GT.U32.AND P4, PT, R190, R87, PT ;  /* 0x00000057be00720c */ /* 0x000fe40003f84070 */
[----:B------:R-:W-:Y:S01]  /*2cb0*/  FMNMX R42, R42, R189, !PT ;  /* 0x000000bd2a2a7209 */ /* 0x000fe20007800000 */
[----:B------:R-:W-:Y:S01]  /*2cc0*/  FMUL R54, R54, UR17 ;  /* 0x0000001136367c20 */ /* 0x000fe20008400000 */
[----:B------:R-:W-:Y:S02]  /*2cd0*/  FMNMX R26, R81, R26, !PT ;  /* 0x0000001a511a7209 */ /* 0x000fe40007800000 */
[----:B------:R-:W-:Y:S01]  /*2ce0*/  ISETP.GT.U32.AND.EX P4, PT, R213, RZ, PT, P4 ;  /* 0x000000ffd500720c */ /* 0x000fe20003f84140 */
[----:B------:R-:W-:Y:S01]  /*2cf0*/  FADD R27, R7, -R42 ;  /* 0x8000002a071b7221 */ /* 0x000fe20000000000 */
[----:B------:R-:W-:Y:S01]  /*2d00*/  LOP3.LUT R73, R145, 0x40, RZ, 0xfc, !PT ;  /* 0x0000004091497812 */ /* 0x000fe200078efcff */
[----:B------:R-:W-:Y:S01]  /*2d10*/  FMUL R82, R55, UR17 ;  /* 0x0000001137527c20 */ /* 0x000fe20008400000 */
[----:B------:R-:W-:-:S02]  /*2d20*/  ISETP.GT.U32.AND P3, PT, R192, R87, PT ;  /* 0x00000057c000720c */ /* 0x000fc40003f64070 */
[----:B------:R-:W-:Y:S02]  /*2d30*/  FMNMX R7, R51, R26, !PT ;  /* 0x0000001a33077209 */ /* 0x000fe40007800000 */
[----:B------:R-:W-:Y:S02]  /*2d40*/  FSEL R55, R54, -INF , !P4 ;  /* 0xff80000036377808 */ /* 0x000fe40006000000 */
[----:B------:R-:W-:Y:S02]  /*2d50*/  ISETP.GT.U32.AND P4, PT, R20, R73, PT ;  /* 0x000000491400720c */ /* 0x000fe40003f84070 */
[----:B------:R-:W-:Y:S02]  /*2d60*/  ISETP.GT.U32.AND.EX P3, PT, R212, RZ, PT, P3 ;  /* 0x000000ffd400720c */ /* 0x000fe40003f64130 */
[----:B------:R-:W-:Y:S01]  /*2d70*/  FMNMX R20, R50, R7, !PT ;  /* 0x0000000732147209 */ /* 0x000fe20007800000 */
[----:B------:R-:W-:Y:S01]  /*2d80*/  FADD R7, R5, -R42 ;  /* 0x8000002a05077221 */ /* 0x000fe20000000000 */
[----:B------:R-:W-:-:S02]  /*2d90*/  FSEL R82, R82, -INF , !P3 ;  /* 0xff80000052527808 */ /* 0x000fc40005800000 */
[----:B------:R-:W-:-:S04]  /*2da0*/  FMNMX R5, R55, R20, !PT ;  /* 0x0000001437057209 */ /* 0x000fc80007800000 */
[----:B------:R-:W-:-:S05]  /*2db0*/  FMNMX R5, R82, R5, !PT ;  /* 0x0000000552057209 */ /* 0x000fca0007800000 */
[----:B------:R-:W0:Y:S01]  /*2dc0*/  SHFL.BFLY PT, R20, R5, 0x2, 0x1f ;  /* 0x0c401f0005147f89 */ /* 0x000e2200000e0000 */
[-C--:B------:R-:W-:Y:S02]  /*2dd0*/  ISETP.GT.U32.AND P1, PT, R10, R145.reuse, PT ;  /* 0x000000910a00720c */ /* 0x080fe40003f24070 */
[----:B------:R-:W-:Y:S02]  /*2de0*/  ISETP.GT.U32.AND P5, PT, R192, R145, PT ;  /* 0x00000091c000720c */ /* 0x000fe40003fa4070 */
[----:B------:R-:W-:Y:S02]  /*2df0*/  ISETP.GT.U32.AND.EX P1, PT, R209, RZ, PT, P1 ;  /* 0x000000ffd100720c */ /* 0x000fe40003f24110 */
[----:B------:R-:W-:Y:S02]  /*2e00*/  ISETP.GT.U32.AND.EX P5, PT, R212, RZ, PT, P5 ;  /* 0x000000ffd400720c */ /* 0x000fe40003fa4150 */
[----:B------:R-:W-:Y:S02]  /*2e10*/  FSEL R69, R69, -INF , !P1 ;  /* 0xff80000045457808 */ /* 0x000fe40004800000 */
[----:B------:R-:W-:-:S02]  /*2e20*/  ISETP.GT.U32.AND P1, PT, R224, R73, PT ;  /* 0x00000049e000720c */ /* 0x000fc40003f24070 */
[-C--:B------:R-:W-:Y:S02]  /*2e30*/  ISETP.GE.U32.AND P0, PT, R224, R73.reuse, PT ;  /* 0x00000049e000720c */ /* 0x080fe40003f06070 */
[----:B------:R-:W-:Y:S02]  /*2e40*/  FSEL R71, R71, -INF , !P5 ;  /* 0xff80000047477808 */ /* 0x000fe40006800000 */
[-C--:B------:R-:W-:Y:S02]  /*2e50*/  ISETP.GT.U32.AND P5, PT, R222, R73.reuse, PT ;  /* 0x00000049de00720c */ /* 0x080fe40003fa4070 */
[----:B0-----:R-:W-:Y:S02]  /*2e60*/  FMNMX R20, R5, R20, !PT ;  /* 0x0000001405147209 */ /* 0x001fe40007800000 */
[----:B------:R-:W-:-:S03]  /*2e70*/  ISETP.GT.U32.AND P2, PT, R220, R73, PT ;  /* 0x00000049dc00720c */ /* 0x000fc60003f44070 */
[----:B------:R-:W0:Y:S01]  /*2e80*/  SHFL.BFLY PT, R5, R20, 0x1, 0x1f ;  /* 0x0c201f0014057f89 */ /* 0x000e2200000e0000 */
[C---:B------:R-:W-:Y:S02]  /*2e90*/  ISETP.GT.U32.AND.EX P1, PT, R218.reuse, RZ, PT, P1 ;  /* 0x000000ffda00720c */ /* 0x040fe40003f24110 */
[----:B------:R-:W-:Y:S01]  /*2ea0*/  ISETP.GE.U32.AND.EX P0, PT, R218, RZ, PT, P0 ;  /* 0x000000ffda00720c */ /* 0x000fe20003f06100 */
[----:B------:R-:W-:Y:S01]  /*2eb0*/  FMUL R218, R29, UR17 ;  /* 0x000000111dda7c20 */ /* 0x000fe20008400000 */
[----:B------:R-:W-:Y:S01]  /*2ec0*/  ISETP.GT.U32.AND.EX P5, PT, R217, RZ, PT, P5 ;  /* 0x000000ffd900720c */ /* 0x000fe20003fa4150 */
[----:B------:R-:W-:Y:S01]  /*2ed0*/  FMUL R217, R28, UR17 ;  /* 0x000000111cd97c20 */ /* 0x000fe20008400000 */
[----:B------:R-:W-:Y:S01]  /*2ee0*/  ISETP.GT.U32.AND.EX P2, PT, R19, RZ, PT, P2 ;  /* 0x000000ff1300720c */ /* 0x000fe20003f44120 */
[----:B------:R-:W-:Y:S01]  /*2ef0*/  FMUL R86, R24, UR17 ;  /* 0x0000001118567c20 */ /* 0x000fe20008400000 */
[-C--:B------:R-:W-:Y:S01]  /*2f00*/  ISETP.GT.U32.AND P3, PT, R22, R73.reuse, PT ;  /* 0x000000491600720c */ /* 0x080fe20003f64070 */
[----:B------:R-:W-:Y:S01]  /*2f10*/  FMUL R7, R7, 1.4426950216293334961 ;  /* 0x3fb8aa3b07077820 */ /* 0x000fe20000400000 */
[----:B------:R-:W-:Y:S01]  /*2f20*/  FSEL R218, R218, -INF , !P2 ;  /* 0xff800000dada7808 */ /* 0x000fe20005000000 */
[----:B------:R-:W-:Y:S01]  /*2f30*/  FMUL R227, R25, UR17 ;  /* 0x0000001119e37c20 */ /* 0x000fe20008400000 */
[--C-:B------:R-:W-:Y:S01]  /*2f40*/  FADD R223, R223, -R42.reuse ;  /* 0x8000002adfdf7221 */ /* 0x100fe20000000000 */
[-C--:B------:R-:W-:Y:S01]  /*2f50*/  ISETP.GT.U32.AND P2, PT, R16, R73.reuse, PT ;  /* 0x000000491000720c */ /* 0x080fe20003f44070 */
[----:B------:R-:W-:Y:S01]  /*2f60*/  FMUL R33, R33, UR17 ;  /* 0x0000001121217c20 */ /* 0x000fe20008400000 */
[----:B------:R-:W-:Y:S01]  /*2f70*/  FSEL R217, R217, -INF , !P5 ;  /* 0xff800000d9d97808 */ /* 0x000fe20006800000 */
[----:B------:R1:W-:Y:S01]  /*2f80*/  MUFU.EX2 R46, R7 ;  /* 0x00000007002e7308 */ /* 0x0003e20000000800 */
[-C--:B------:R-:W-:Y:S01]  /*2f90*/  ISETP.GT.U32.AND P5, PT, R12, R73.reuse, PT ;  /* 0x000000490c00720c */ /* 0x080fe20003fa4070 */
[----:B------:R-:W-:Y:S01]  /*2fa0*/  FMUL R224, R41, UR17 ;  /* 0x0000001129e07c20 */ /* 0x000fe20008400000 */
[----:B------:R-:W-:Y:S01]  /*2fb0*/  FSEL R86, R86, -INF , !P1 ;  /* 0xff80000056567808 */ /* 0x000fe20004800000 */
[----:B------:R-:W-:Y:S01]  /*2fc0*/  FMUL R84, R223, 1.4426950216293334961 ;  /* 0x3fb8aa3bdf547820 */ /* 0x000fe20000400000 */
[----:B------:R-:W-:Y:S01]  /*2fd0*/  ISETP.GT.U32.AND.EX P3, PT, R17, RZ, PT, P3 ;  /* 0x000000ff1100720c */ /* 0x000fe20003f64130 */
[----:B------:R-:W-:Y:S01]  /*2fe0*/  FMUL R220, R32, UR17 ;  /* 0x0000001120dc7c20 */ /* 0x000fe20008400000 */
[----:B------:R-:W-:Y:S01]  /*2ff0*/  ISETP.GT.U32.AND P1, PT, R18, R73, PT ;  /* 0x000000491200720c */ /* 0x000fe20003f24070 */
[----:B------:R-:W-:Y:S01]  /*3000*/  FMUL R223, R40, UR17 ;  /* 0x0000001128df7c20 */ /* 0x000fe20008400000 */
[----:B-1----:R-:W-:Y:S01]  /*3010*/  FADD R7, R221, -R42 ;  /* 0x8000002add077221 */ /* 0x002fe20000000000 */
[----:B------:R-:W-:-:S02]  /*3020*/  ISETP.GT.U32.AND.EX P2, PT, R21, RZ, PT, P2 ;  /* 0x000000ff1500720c */ /* 0x000fc40003f44120 */
[----:B------:R-:W-:Y:S02]  /*3030*/  FSEL R227, R227, -INF , !P0 ;  /* 0xff800000e3e37808 */ /* 0x000fe40004000000 */
[----:B------:R-:W-:Y:S01]  /*3040*/  ISETP.GT.U32.AND.EX P4, PT, R216, RZ, PT, P4 ;  /* 0x000000ffd800720c */ /* 0x000fe20003f84140 */
[----:B------:R-:W-:Y:S01]  /*3050*/  FMUL R36, R36, UR17 ;  /* 0x0000001124247c20 */ /* 0x000fe20008400000 */
[-C--:B------:R-:W-:Y:S01]  /*3060*/  ISETP.GT.U32.AND P0, PT, R14, R73.reuse, PT ;  /* 0x000000490e00720c */ /* 0x080fe20003f04070 */
[----:B------:R-:W-:Y:S01]  /*3070*/  USHF.R.S32.HI UR14, URZ, 0x1f, UR4 ;  /* 0x0000001f3f0e7899 */ /* 0x000fe20008011404 */
[----:B------:R-:W-:Y:S01]  /*3080*/  ISETP.GT.U32.AND.EX P5, PT, R214, RZ, PT, P5 ;  /* 0x000000ffd600720c */ /* 0x000fe20003fa4150 */
[----:B------:R-:W-:Y:S01]  /*3090*/  FMUL R7, R7, 1.4426950216293334961 ;  /* 0x3fb8aa3b07077820 */ /* 0x000fe20000400000 */
[----:B------:R-:W-:Y:S01]  /*30a0*/  FSEL R221, R33, -INF , !P3 ;  /* 0xff80000021dd7808 */ /* 0x000fe20005800000 */
[----:B------:R-:W-:Y:S01]  /*30b0*/  FADD R11, R11, -R42 ;  /* 0x8000002a0b0b7221 */ /* 0x000fe20000000000 */
[----:B------:R-:W-:Y:S01]  /*30c0*/  ISETP.GT.U32.AND P3, PT, R6, R73, PT ;  /* 0x000000490600720c */ /* 0x000fe20003f64070 */
[----:B------:R-:W-:Y:S01]  /*30d0*/  FMUL R37, R37, UR17 ;  /* 0x0000001125257c20 */ /* 0x000fe20008400000 */
[----:B------:R-:W-:-:S02]  /*30e0*/  ISETP.GT.U32.AND.EX P1, PT, R15, RZ, PT, P1 ;  /* 0x000000ff0f00720c */ /* 0x000fc40003f24110 */
[----:B------:R-:W-:Y:S02]  /*30f0*/  FSEL R224, R224, -INF , !P2 ;  /* 0xff800000e0e07808 */ /* 0x000fe40005000000 */
[----:B------:R-:W-:Y:S02]  /*3100*/  FSEL R220, R220, -INF , !P4 ;  /* 0xff800000dcdc7808 */ /* 0x000fe40006000000 */
[----:B------:R-:W-:Y:S01]  /*3110*/  IADD3 R6, P2, R205, UR4, RZ ;  /* 0x00000004cd067c10 */ /* 0x000fe2000ff5e0ff */
[----:B------:R-:W-:Y:S01]  /*3120*/  FADD R9, R9, -R42 ;  /* 0x8000002a09097221 */ /* 0x000fe20000000000 */
[----:B------:R-:W-:Y:S02]  /*3130*/  ISETP.GT.U32.AND P4, PT, R4, R73, PT ;  /* 0x000000490400720c */ /* 0x000fe40003f84070 */
[----:B------:R-:W-:Y:S02]  /*3140*/  ISETP.GT.U32.AND.EX P0, PT, R215, RZ, PT, P0 ;  /* 0x000000ffd700720c */ /* 0x000fe40003f04100 */
[----:B------:R-:W-:Y:S01]  /*3150*/  FSEL R223, R223, -INF , !P5 ;  /* 0xff800000dfdf7808 */ /* 0x000fe20006800000 */
[----:B------:R1:W-:Y:S01]  /*3160*/  MUFU.EX2 R216, R7 ;  /* 0x0000000700d87308 */ /* 0x0003e20000000800 */
[----:B------:R-:W-:Y:S01]  /*3170*/  IADD3 R4, P5, R202, UR4, RZ ;  /* 0x00000004ca047c10 */ /* 0x000fe2000ffbe0ff */
[----:B------:R-:W-:Y:S01]  /*3180*/  FMUL R11, R11, 1.4426950216293334961 ;  /* 0x3fb8aa3b0b0b7820 */ /* 0x000fe20000400000 */
[----:B------:R-:W-:-:S02]  /*3190*/  FSEL R36, R36, -INF , !P1 ;  /* 0xff80000024247808 */ /* 0x000fc40004800000 */
[----:B------:R-:W-:Y:S01]  /*31a0*/  ISETP.GT.U32.AND P1, PT, R10, R73, PT ;  /* 0x000000490a00720c */ /* 0x000fe20003f24070 */
[----:B------:R-:W-:Y:S01]  /*31b0*/  FMUL R9, R9, 1.4426950216293334961 ;  /* 0x3fb8aa3b09097820 */ /* 0x000fe20000400000 */
[----:B------:R-:W-:Y:S02]  /*31c0*/  FSEL R37, R37, -INF , !P0 ;  /* 0xff80000025257808 */ /* 0x000fe40004000000 */
[----:B-1----:R-:W-:Y:S02]  /*31d0*/  IADD3.X R7, R182, UR14, RZ, P2, !PT ;  /* 0x0000000eb6077c10 */ /* 0x002fe400097fe4ff */
[----:B0-----:R-:W-:Y:S02]  /*31e0*/  FMNMX R29, R20, R5, !PT ;  /* 0x00000005141d7209 */ /* 0x001fe40007800000 */
[----:B------:R-:W-:Y:S01]  /*31f0*/  IADD3 R10, P2, R207, UR4, RZ ;  /* 0x00000004cf0a7c10 */ /* 0x000fe2000ff5e0ff */
[----:B------:R-:W-:Y:S01]  /*3200*/  FADD R13, R13, -R42 ;  /* 0x8000002a0d0d7221 */ /* 0x000fe20000000000 */
[----:B------:R-:W-:-:S02]  /*3210*/  ISETP.GT.U32.AND P0, PT, R8, R73, PT ;  /* 0x000000490800720c */ /* 0x000fc40003f04070 */
[----:B------:R-:W-:Y:S01]  /*3220*/  IADD3.X R5, R179, UR14, RZ, P5, !PT ;  /* 0x0000000eb3057c10 */ /* 0x000fe2000affe4ff */
[----:B------:R0:W-:Y:S01]  /*3230*/  MUFU.EX2 R54, R11 ;  /* 0x0000000b00367308 */ /* 0x0001e20000000800 */
[----:B------:R-:W-:Y:S01]  /*3240*/  IADD3 R8, P5, R206, UR4, RZ ;  /* 0x00000004ce087c10 */ /* 0x000fe2000ffbe0ff */
[----:B------:R-:W-:-:S06]  /*3250*/  FMUL R13, R13, 1.4426950216293334961 ;  /* 0x3fb8aa3b0d0d7820 */ /* 0x000fcc0000400000 */
[----:B------:R1:W-:Y:S01]  /*3260*/  MUFU.EX2 R47, R9 ;  /* 0x00000009002f7308 */ /* 0x0003e20000000800 */
[----:B0-----:R-:W-:Y:S02]  /*3270*/  IADD3.X R11, R143, UR14, RZ, P2, !PT ;  /* 0x0000000e8f0b7c10 */ /* 0x001fe400097fe4ff */
[----:B------:R-:W-:Y:S01]  /*3280*/  IADD3 R14, P2, R200, UR4, RZ ;  /* 0x00000004c80e7c10 */ /* 0x000fe2000ff5e0ff */
[--C-:B------:R-:W-:Y:S01]  /*3290*/  FADD R17, R85, -R42.reuse ;  /* 0x8000002a55117221 */ /* 0x100fe20000000000 */
[----:B-1----:R-:W-:Y:S02]  /*32a0*/  IADD3.X R9, R144, UR14, RZ, P5, !PT ;  /* 0x0000000e90097c10 */ /* 0x002fe4000affe4ff */
[----:B------:R-:W-:Y:S01]  /*32b0*/  IADD3 R12, P5, R201, UR4, RZ ;  /* 0x00000004c90c7c10 */ /* 0x000fe2000ffbe0ff */
[----:B------:R0:W-:Y:S01]  /*32c0*/  MUFU.EX2 R87, R13 ;  /* 0x0000000d00577308 */ /* 0x0001e20000000800 */
[----:B------:R-:W-:Y:S02]  /*32d0*/  IADD3.X R15, R141, UR14, RZ, P2, !PT ;  /* 0x0000000e8d0f7c10 */ /* 0x000fe400097fe4ff */
[----:B------:R-:W-:Y:S01]  /*32e0*/  IADD3 R18, P2, R203, UR4, RZ ;  /* 0x00000004cb127c10 */ /* 0x000fe2000ff5e0ff */
[----:B------:R-:W-:Y:S01]  /*32f0*/  FMUL R27, R27, 1.4426950216293334961 ;  /* 0x3fb8aa3b1b1b7820 */ /* 0x000fe20000400000 */
[--C-:B------:R-:W-:Y:S01]  /*3300*/  FADD R225, R225, -R42.reuse ;  /* 0x8000002ae1e17221 */ /* 0x100fe20000000000 */
[----:B------:R-:W-:Y:S01]  /*3310*/  FMUL R28, R17, 1.4426950216293334961 ;  /* 0x3fb8aa3b111c7820 */ /* 0x000fe20000400000 */
[----:B0-----:R-:W-:Y:S01]  /*3320*/  IADD3.X R13, R142, UR14, RZ, P5, !PT ;  /* 0x0000000e8e0d7c10 */ /* 0x001fe2000affe4ff */
[--C-:B------:R-:W-:Y:S01]  /*3330*/  FADD R21, R83, -R42.reuse ;  /* 0x8000002a53157221 */ /* 0x100fe20000000000 */
[----:B------:R-:W-:Y:S01]  /*3340*/  IADD3 R16, P5, R199, UR4, RZ ;  /* 0x00000004c7107c10 */ /* 0x000fe2000ffbe0ff */
[--C-:B------:R-:W-:Y:S01]  /*3350*/  FADD R219, R219, -R42.reuse ;  /* 0x8000002adbdb7221 */ /* 0x100fe20000000000 */
[----:B------:R-:W-:Y:S01]  /*3360*/  IADD3.X R19, R180, UR14, RZ, P2, !PT ;  /* 0x0000000eb4137c10 */ /* 0x000fe200097fe4ff */
[--C-:B------:R-:W-:Y:S01]  /*3370*/  FADD R31, R77, -R42.reuse ;  /* 0x8000002a4d1f7221 */ /* 0x100fe20000000000 */
[----:B------:R-:W-:Y:S01]  /*3380*/  IADD3 R22, P2, R197, UR4, RZ ;  /* 0x00000004c5167c10 */ /* 0x000fe2000ff5e0ff */
[----:B------:R0:W1:Y:S01]  /*3390*/  MUFU.EX2 R43, R27 ;  /* 0x0000001b002b7308 */ /* 0x0000620000000800 */
[----:B------:R-:W-:Y:S01]  /*33a0*/  IADD3.X R17, R140, UR14, RZ, P5, !PT ;  /* 0x0000000e8c117c10 */ /* 0x000fe2000affe4ff */
[----:B------:R-:W-:Y:S01]  /*33b0*/  FMUL R225, R225, 1.4426950216293334961 ;  /* 0x3fb8aa3be1e17820 */ /* 0x000fe20000400000 */
[----:B------:R-:W-:Y:S01]  /*33c0*/  IADD3 R20, P5, R198, UR4, RZ ;  /* 0x00000004c6147c10 */ /* 0x000fe2000ffbe0ff */
[----:B------:R-:W-:Y:S01]  /*33d0*/  FMUL R222, R21, 1.4426950216293334961 ;  /* 0x3fb8aa3b15de7820 */ /* 0x000fe20000400000 */
[----:B------:R-:W-:Y:S01]  /*33e0*/  FMUL R215, R219, 1.4426950216293334961 ;  /* 0x3fb8aa3bdbd77820 */ /* 0x000fe20000400000 */
[----:B------:R-:W-:Y:S01]  /*33f0*/  ISETP.GT.U32.AND.EX P4, PT, R210, RZ, PT, P4 ;  /* 0x000000ffd200720c */ /* 0x000fe20003f84140 */
[--C-:B------:R-:W-:Y:S01]  /*3400*/  FADD R229, R229, -R42.reuse ;  /* 0x8000002ae5e57221 */ /* 0x100fe20000000000 */
[----:B------:R-:W2:Y:S01]  /*3410*/  LDG.E.U8 R13, desc[UR20][R12.64] ;  /* 0x000000140c0d7981 */ /* 0x000ea2000c1e1100 */
[----:B0-----:R-:W-:Y:S01]  /*3420*/  FADD R27, R23, -R42 ;  /* 0x8000002a171b7221 */ /* 0x001fe20000000000 */
[----:B------:R-:W-:-:S02]  /*3430*/  IADD3.X R23, R138, UR14, RZ, P2, !PT ;  /* 0x0000000e8a177c10 */ /* 0x000fc400097fe4ff */
[----:B------:R-:W-:Y:S01]  /*3440*/  IADD3 R26, P2, R195, UR4, RZ ;  /* 0x00000004c31a7c10 */ /* 0x000fe2000ff5e0ff */
[----:B------:R0:W-:Y:S01]  /*3450*/  MUFU.EX2 R40, R225 ;  /* 0x000000e100287308 */ /* 0x0001e20000000800 */
[----:B------:R-:W-:Y:S01]  /*3460*/  IADD3.X R21, R139, UR14, RZ, P5, !PT ;  /* 0x0000000e8b157c10 */ /* 0x000fe2000affe4ff */
[----:B------:R-:W-:Y:S01]  /*3470*/  FMUL R219, R27, 1.4426950216293334961 ;  /* 0x3fb8aa3b1bdb7820 */ /* 0x000fe20000400000 */
[----:B------:R-:W-:Y:S01]  /*3480*/  IADD3 R24, P5, R196, UR4, RZ ;  /* 0x00000004c4187c10 */ /* 0x000fe2000ffbe0ff */
[----:B------:R-:W-:Y:S01]  /*3490*/  FMUL R228, R31, 1.4426950216293334961 ;  /* 0x3fb8aa3b1fe47820 */ /* 0x000fe20000400000 */
[----:B------:R-:W-:Y:S01]  /*34a0*/  IADD3.X R27, R135, UR14, RZ, P2, !PT ;  /* 0x0000000e871b7c10 */ /* 0x000fe200097fe4ff */
[----:B------:R-:W3:Y:S01]  /*34b0*/  LDG.E.U8 R22, desc[UR20][R22.64] ;  /* 0x0000001416167981 */ /* 0x000ee2000c1e1100 */
[----:B------:R-:W-:Y:S02]  /*34c0*/  IADD3 R30, P2, R193, UR4, RZ ;  /* 0x00000004c11e7c10 */ /* 0x000fe4000ff5e0ff */
[----:B0-----:R-:W-:Y:S01]  /*34d0*/  FMNMX R225, R60, R57, !PT ;  /* 0x000000393ce17209 */ /* 0x001fe20007800000 */
[----:B------:R0:W-:Y:S01]  /*34e0*/  MUFU.EX2 R83, R28 ;  /* 0x0000001c00537308 */ /* 0x0001e20000000800 */
[----:B------:R-:W-:Y:S01]  /*34f0*/  IADD3.X R25, R137, UR14, RZ, P5, !PT ;  /* 0x0000000e89197c10 */ /* 0x000fe2000affe4ff */
[----:B------:R-:W4:Y:S01]  /*3500*/  LDG.E.U8 R14, desc[UR20][R14.64] ;  /* 0x000000140e0e7981 */ /* 0x000f22000c1e1100 */
[----:B------:R-:W-:-:S02]  /*3510*/  FMNMX R225, R58, R225, !PT ;  /* 0x000000e13ae17209 */ /* 0x000fc40007800000 */
[----:B------:R-:W-:Y:S01]  /*3520*/  FMNMX R77, R29, R128, !PT ;  /* 0x000000801d4d7209 */ /* 0x000fe20007800000 */
[----:B------:R-:W-:Y:S01]  /*3530*/  FMUL R41, R229, 1.4426950216293334961 ;  /* 0x3fb8aa3be5297820 */ /* 0x000fe20000400000 */
[----:B------:R-:W-:Y:S01]  /*3540*/  IADD3.X R31, R133, UR14, RZ, P2, !PT ;  /* 0x0000000e851f7c10 */ /* 0x000fe200097fe4ff */
[----:B------:R5:W3:Y:S01]  /*3550*/  LDG.E.U8 R25, desc[UR20][R24.64] ;  /* 0x0000001418197981 */ /* 0x000ae2000c1e1100 */
[----:B0-----:R-:W-:Y:S02]  /*3560*/  IADD3 R28, P5, R194, UR4, RZ ;  /* 0x00000004c21c7c10 */ /* 0x001fe4000ffbe0ff */
[----:B------:R-:W-:Y:S01]  /*3570*/  ISETP.GT.U32.AND P2, PT, R190, R73, PT ;  /* 0x00000049be00720c */ /* 0x000fe20003f44070 */
[--C-:B------:R-:W-:Y:S01]  /*3580*/  FADD R75, R75, -R77.reuse ;  /* 0x8000004d4b4b7221 */ /* 0x100fe20000000000 */
[----:B------:R-:W-:Y:S01]  /*3590*/  IADD3.X R29, R134, UR14, RZ, P5, !PT ;  /* 0x0000000e861d7c10 */ /* 0x000fe2000affe4ff */
[--C-:B------:R-:W-:Y:S01]  /*35a0*/  FADD R226, R74, -R77.reuse ;  /* 0x8000004d4ae27221 */ /* 0x100fe20000000000 */
[----:B------:R-:W-:Y:S01]  /*35b0*/  FMNMX R190, R56, R225, !PT ;  /* 0x000000e138be7209 */ /* 0x000fe20007800000 */
[--C-:B------:R-:W-:Y:S01]  /*35c0*/  FADD R38, R38, -R77.reuse ;  /* 0x8000004d26267221 */ /* 0x100fe20000000000 */
[----:B------:R-:W-:Y:S01]  /*35d0*/  IADD3 R32, P5, R136, UR4, RZ ;  /* 0x0000000488207c10 */ /* 0x000fe2000ffbe0ff */
[----:B------:R-:W-:Y:S01]  /*35e0*/  FMUL R210, R75, 1.4426950216293334961 ;  /* 0x3fb8aa3b4bd27820 */ /* 0x000fe20000400000 */
[----:B------:R-:W-:Y:S01]  /*35f0*/  FMNMX R190, R61, R190, !PT ;  /* 0x000000be3dbe7209 */ /* 0x000fe20007800000 */
[----:B------:R0:W-:Y:S01]  /*3600*/  MUFU.EX2 R74, R228 ;  /* 0x000000e4004a7308 */ /* 0x0001e20000000800 */
[----:B------:R-:W-:Y:S01]  /*3610*/  IADD3.X R33, R132, UR14, RZ, P5, !PT ;  /* 0x0000000e84217c10 */ /* 0x000fe2000affe4ff */
[----:B------:R1:W2:Y:S01]  /*3620*/  LDG.E.U8 R225, desc[UR20][R4.64] ;  /* 0x0000001404e17981 */ /* 0x0002a2000c1e1100 */
[----:B------:R-:W-:Y:S01]  /*3630*/  ISETP.GT.U32.AND P5, PT, R192, R73, PT ;  /* 0x00000049c000720c */ /* 0x000fe20003fa4070 */
[--C-:B------:R-:W-:Y:S01]  /*3640*/  FADD R192, R72, -R77.reuse ;  /* 0x8000004d48c07221 */ /* 0x100fe20000000000 */
[----:B------:R-:W-:Y:S01]  /*3650*/  FMNMX R75, R59, R190, !PT ;  /* 0x000000be3b4b7209 */ /* 0x000fe20007800000 */
[----:B-----5:R-:W-:Y:S01]  /*3660*/  FMUL R24, R44, UR17 ;  /* 0x000000112c187c20 */ /* 0x020fe20008400000 */
[----:B------:R5:W3:Y:S01]  /*3670*/  LDG.E.U8 R229, desc[UR20][R8.64] ;  /* 0x0000001408e57981 */ /* 0x000ae2000c1e1100 */
[----:B0-----:R-:W-:Y:S01]  /*3680*/  FMUL R228, R192, 1.4426950216293334961 ;  /* 0x3fb8aa3bc0e47820 */ /* 0x001fe20000400000 */
[----:B------:R-:W-:Y:S01]  /*3690*/  FMNMX R192, R62, R75, !PT ;  /* 0x0000004b3ec07209 */ /* 0x000fe20007800000 */
[----:B------:R-:W-:Y:S01]  /*36a0*/  FADD R34, R34, -R77 ;  /* 0x8000004d22227221 */ /* 0x000fe20000000000 */
[----:B------:R-:W4:Y:S02]  /*36b0*/  LDG.E.U8 R21, desc[UR20][R20.64] ;  /* 0x0000001414157981 */ /* 0x000f24000c1e1100 */
[----:B------:R-:W-:-:S02]  /*36c0*/  FMNMX R192, R63, R192, !PT ;  /* 0x000000c03fc07209 */ /* 0x000fc40007800000 */
[----:B------:R-:W3:Y:S02]  /*36d0*/  LDG.E.U8 R29, desc[UR20][R28.64] ;  /* 0x000000141c1d7981 */ /* 0x000ee4000c1e1100 */
[----:B-1----:R-:W-:Y:S02]  /*36e0*/  FMNMX R5, R65, R192, !PT ;  /* 0x000000c041057209 */ /* 0x002fe40007800000 */
[----:B------:R0:W3:Y:S02]  /*36f0*/  LDG.E.U8 R190, desc[UR20][R6.64] ;  /* 0x0000001406be7981 */ /* 0x0000e4000c1e1100 */
[----:B------:R-:W-:Y:S01]  /*3700*/  FMNMX R5, R64, R5, !PT ;  /* 0x0000000540057209 */ /* 0x000fe20007800000 */
[----:B-----5:R-:W-:Y:S01]  /*3710*/  FMUL R9, R38, 1.4426950216293334961 ;  /* 0x3fb8aa3b26097820 */ /* 0x020fe20000400000 */
[----:B------:R-:W-:Y:S01]  /*3720*/  FSEL R24, R24, -INF , !P4 ;  /* 0xff80000018187808 */ /* 0x000fe20006000000 */
[----:B------:R-:W-:Y:S01]  /*3730*/  FMUL R34, R34, 1.4426950216293334961 ;  /* 0x3fb8aa3b22227820 */ /* 0x000fe20000400000 */
[----:B------:R-:W-:Y:S01]  /*3740*/  FMNMX R4, R66, R5, !PT ;  /* 0x0000000542047209 */ /* 0x000fe20007800000 */
[----:B------:R1:W5:Y:S03]  /*3750*/  LDG.E.U8 R30, desc[UR20][R30.64] ;  /* 0x000000141e1e7981 */ /* 0x000366000c1e1100 */
[----:B------:R-:W-:Y:S01]  /*3760*/  FMNMX R4, R67, R4, !PT ;  /* 0x0000000443047209 */ /* 0x000fe20007800000 */
[----:B------:R-:W5:Y:S03]  /*3770*/  LDG.E.U8 R17, desc[UR20][R16.64] ;  /* 0x0000001410117981 */ /* 0x000f66000c1e1100 */
[----:B------:R-:W-:Y:S01]  /*3780*/  FMNMX R5, R69, R4, !PT ;  /* 0x0000000445057209 */ /* 0x000fe20007800000 */
[----:B------:R-:W5:Y:S03]  /*3790*/  LDG.E.U8 R33, desc[UR20][R32.64] ;  /* 0x0000001420217981 */ /* 0x000f66000c1e1100 */
[----:B------:R-:W-:Y:S01]  /*37a0*/  FMNMX R5, R68, R5, !PT ;  /* 0x0000000544057209 */ /* 0x000fe20007800000 */
[----:B------:R-:W5:Y:S03]  /*37b0*/  LDG.E.U8 R20, desc[UR20][R10.64] ;  /* 0x000000140a147981 */ /* 0x000f66000c1e1100 */
[----:B------:R-:W-:Y:S01]  /*37c0*/  FMNMX R4, R70, R5, !PT ;  /* 0x0000000546047209 */ /* 0x000fe20007800000 */
[----:B------:R-:W5:Y:S03]  /*37d0*/  LDG.E.U8 R28, desc[UR20][R18.64] ;  /* 0x00000014121c7981 */ /* 0x000f66000c1e1100 */
[----:B------:R-:W-:-:S05]  /*37e0*/  FMNMX R4, R71, R4, !PT ;  /* 0x0000000447047209 */ /* 0x000fca0007800000 */
[----:B------:R-:W0:Y:S02]  /*37f0*/  SHFL.BFLY PT, R5, R4, 0x2, 0x1f ;  /* 0x0c401f0004057f89 */ /* 0x000e2400000e0000 */
[----:B0-----:R-:W-:Y:S02]  /*3800*/  FMNMX R23, R4, R5, !PT ;  /* 0x0000000504177209 */ /* 0x001fe40007800000 */
[----:B------:R-:W-:-:S04]  /*3810*/  FMNMX R4, R86, R227, !PT ;  /* 0x000000e356047209 */ /* 0x000fc80007800000 */
[----:B------:R-:W-:-:S04]  /*3820*/  FMNMX R5, R217, R4, !PT ;  /* 0x00000004d9057209 */ /* 0x000fc80007800000 */
[----:B------:R-:W-:-:S04]  /*3830*/  FMNMX R5, R218, R5, !PT ;  /* 0x00000005da057209 */ /* 0x000fc80007800000 */
[----:B------:R-:W-:-:S04]  /*3840*/  FMNMX R4, R220, R5, !PT ;  /* 0x00000005dc047209 */ /* 0x000fc80007800000 */
[----:B------:R-:W-:-:S04]  /*3850*/  FMNMX R5, R221, R4, !PT ;  /* 0x00000004dd057209 */ /* 0x000fc80007800000 */
[----:B------:R-:W-:-:S04]  /*3860*/  FMNMX R4, R36, R5, !PT ;  /* 0x0000000524047209 */ /* 0x000fc80007800000 */
[----:B------:R-:W-:Y:S02]  /*3870*/  FMNMX R38, R37, R4, !PT ;  /* 0x0000000425267209 */ /* 0x000fe40007800000 */
[----:B------:R-:W-:-:S04]  /*3880*/  IADD3 R4, P4, R204, UR4, RZ ;  /* 0x00000004cc047c10 */ /* 0x000fc8000ff9e0ff */
[----:B------:R-:W-:Y:S01]  /*3890*/  IADD3.X R5, R181, UR14, RZ, P4, !PT ;  /* 0x0000000eb5057c10 */ /* 0x000fe2000a7fe4ff */
[----:B------:R0:W-:Y:S04]  /*38a0*/  MUFU.EX2 R6, R34 ;  /* 0x0000002200067308 */ /* 0x0001e80000000800 */
[----:B------:R-:W5:Y:S04]  /*38b0*/  LDG.E.U8 R4, desc[UR20][R4.64] ;  /* 0x0000001404047981 */ /* 0x000f68000c1e1100 */
[----:B0-----:R0:W5:Y:S01]  /*38c0*/  LDG.E.U8 R34, desc[UR20][R26.64] ;  /* 0x000000141a227981 */ /* 0x001162000c1e1100 */
[--C-:B------:R-:W-:Y:S01]  /*38d0*/  FADD R76, R76, -R77.reuse ;  /* 0x8000004d4c4c7221 */ /* 0x100fe20000000000 */
[----:B------:R-:W-:Y:S01]  /*38e0*/  FADD R39, R39, -R77 ;  /* 0x8000004d27277221 */ /* 0x000fe20000000000 */
[----:B------:R-:W-:-:S02]  /*38f0*/  ISETP.GT.U32.AND.EX P3, PT, R211, RZ, PT, P3 ;  /* 0x000000ffd300720c */ /* 0x000fc40003f64130 */
[----:B------:R-:W-:Y:S01]  /*3900*/  ISETP.GT.U32.AND.EX P1, PT, R209, RZ, PT, P1 ;  /* 0x000000ffd100720c */ /* 0x000fe20003f24110 */
[----:B------:R-:W-:Y:S01]  /*3910*/  FMUL R8, R76, 1.4426950216293334961 ;  /* 0x3fb8aa3b4c087820 */ /* 0x000fe20000400000 */
[----:B-1----:R-:W-:Y:S01]  /*3920*/  FMUL R31, R49, UR17 ;  /* 0x00000011311f7c20 */ /* 0x002fe20008400000 */
[----:B------:R-:W1:Y:S01]  /*3930*/  SHFL.BFLY PT, R76, R23, 0x1, 0x1f ;  /* 0x0c201f00174c7f89 */ /* 0x000e6200000e0000 */
[----:B0-----:R-:W-:Y:S01]  /*3940*/  FMUL R26, R45, UR17 ;  /* 0x000000112d1a7c20 */ /* 0x001fe20008400000 */
[----:B------:R-:W-:Y:S01]  /*3950*/  FMUL R12, R39, 1.4426950216293334961 ;  /* 0x3fb8aa3b270c7820 */ /* 0x000fe20000400000 */
[----:B------:R-:W-:Y:S01]  /*3960*/  FMUL R27, R48, UR17 ;  /* 0x00000011301b7c20 */ /* 0x000fe20008400000 */
[----:B------:R-:W-:Y:S01]  /*3970*/  ISETP.GT.U32.AND.EX P0, PT, R208, RZ, PT, P0 ;  /* 0x000000ffd000720c */ /* 0x000fe20003f04100 */
[--C-:B------:R-:W-:Y:S01]  /*3980*/  FADD R35, R35, -R77.reuse ;  /* 0x8000004d23237221 */ /* 0x100fe20000000000 */
[----:B------:R-:W-:Y:S01]  /*3990*/  FSEL R26, R26, -INF , !P3 ;  /* 0xff8000001a1a7808 */ /* 0x000fe20005800000 */
[----:B------:R-:W-:Y:S01]  /*39a0*/  FMUL R32, R52, UR17 ;  /* 0x0000001134207c20 */ /* 0x000fe20008400000 */
[----:B------:R-:W-:Y:S01]  /*39b0*/  FSEL R27, R27, -INF , !P1 ;  /* 0xff8000001b1b7808 */ /* 0x000fe20004800000 */
[--C-:B------:R-:W-:Y:S01]  /*39c0*/  FADD R50, R50, -R77.reuse ;  /* 0x8000004d32327221 */ /* 0x100fe20000000000 */
[----:B------:R-:W-:Y:S01]  /*39d0*/  ISETP.GT.U32.AND.EX P2, PT, R213, RZ, PT, P2 ;  /* 0x000000ffd500720c */ /* 0x000fe20003f44120 */
[--C-:B------:R-:W-:Y:S01]  /*39e0*/  FADD R233, R233, -R42.reuse ;  /* 0x8000002ae9e97221 */ /* 0x100fe20000000000 */
[----:B------:R-:W-:Y:S01]  /*39f0*/  ISETP.GT.U32.AND.EX P5, PT, R212, RZ, PT, P5 ;  /* 0x000000ffd400720c */ /* 0x000fe20003fa4150 */
[--C-:B------:R-:W-:Y:S01]  /*3a00*/  FADD R51, R51, -R77.reuse ;  /* 0x8000004d33337221 */ /* 0x100fe20000000000 */
[----:B------:R-:W-:Y:S01]  /*3a10*/  FADD R231, R231, -R42 ;  /* 0x8000002ae7e77221 */ /* 0x000fe20000000000 */
[--C-:B------:R-:W-:Y:S01]  /*3a20*/  FADD R55, R55, -R77.reuse ;  /* 0x8000004d37377221 */ /* 0x100fe20000000000 */
[----:B------:R-:W-:Y:S01]  /*3a30*/  MUFU.EX2 R84, R84 ;  /* 0x0000005400547308 */ /* 0x000fe20000000800 */
[----:B------:R-:W-:Y:S01]  /*3a40*/  FADD R81, R81, -R77 ;  /* 0x8000004d51517221 */ /* 0x000fe20000000000 */
[----:B------:R-:W-:Y:S01]  /*3a50*/  BAR.SYNC.DEFER_BLOCKING 0x0 ;  /* 0x0000000000007b1d */ /* 0x000fe20000010000 */
[----:B-1----:R-:W-:-:S02]  /*3a60*/  FMNMX R45, R23, R76, !PT ;  /* 0x0000004c172d7209 */ /* 0x002fc40007800000 */
[----:B------:R-:W-:-:S04]  /*3a70*/  FMNMX R23, R223, R38, !PT ;  /* 0x00000026df177209 */ /* 0x000fc80007800000 */
[----:B------:R-:W-:-:S04]  /*3a80*/  FMNMX R39, R224, R23, !PT ;  /* 0x00000017e0277209 */ /* 0x000fc80007800000 */
[----:B------:R-:W-:-:S04]  /*3a90*/  FMNMX R39, R24, R39, !PT ;  /* 0x0000002718277209 */ /* 0x000fc80007800000 */
[----:B------:R-:W-:Y:S02]  /*3aa0*/  FMNMX R38, R26, R39, !PT ;  /* 0x000000271a267209 */ /* 0x000fe40007800000 */
[----:B------:R-:W-:Y:S02]  /*3ab0*/  FSEL R31, R31, -INF , !P0 ;  /* 0xff8000001f1f7808 */ /* 0x000fe40004000000 */
[----:B------:R-:W-:Y:S01]  /*3ac0*/  FMNMX R38, R27, R38, !PT ;  /* 0x000000261b267209 */ /* 0x000fe20007800000 */
[----:B------:R-:W-:Y:S01]  /*3ad0*/  FMUL R7, R35, 1.4426950216293334961 ;  /* 0x3fb8aa3b23077820 */ /* 0x000fe20000400000 */
[----:B------:R-:W-:Y:S01]  /*3ae0*/  FMUL R35, R53, UR17 ;  /* 0x0000001135237c20 */ /* 0x000fe20008400000 */
[----:B------:R-:W-:Y:S02]  /*3af0*/  FSEL R32, R32, -INF , !P2 ;  /* 0xff80000020207808 */ /* 0x000fe40005000000 */
[----:B------:R-:W-:Y:S02]  /*3b00*/  FMNMX R39, R31, R38, !PT ;  /* 0x000000261f277209 */ /* 0x000fe40007800000 */
[----:B------:R-:W-:-:S02]  /*3b10*/  FSEL R35, R35, -INF , !P5 ;  /* 0xff80000023237808 */ /* 0x000fc40006800000 */
[----:B------:R-:W-:-:S04]  /*3b20*/  FMNMX R38, R32, R39, !PT ;  /* 0x0000002720267209 */ /* 0x000fc80007800000 */
[----:B------:R-:W-:-:S05]  /*3b30*/  FMNMX R38, R35, R38, !PT ;  /* 0x0000002623267209 */ /* 0x000fca0007800000 */
[----:B------:R-:W0:Y:S01]  /*3b40*/  SHFL.BFLY PT, R39, R38, 0x2, 0x1f ;  /* 0x0c401f0026277f89 */ /* 0x000e2200000e0000 */
[----:B------:R-:W-:Y:S02]  /*3b50*/  FMNMX R23, R45, R188, !PT ;  /* 0x000000bc2d177209 */ /* 0x000fe40007800000 */
[----:B0-----:R-:W-:-:S05]  /*3b60*/  FMNMX R39, R38, R39, !PT ;  /* 0x0000002726277209 */ /* 0x001fca0007800000 */
[----:B------:R-:W0:Y:S01]  /*3b70*/  SHFL.BFLY PT, R38, R39, 0x1, 0x1f ;  /* 0x0c201f0027267f89 */ /* 0x000e2200000e0000 */
[--C-:B------:R-:W-:Y:S01]  /*3b80*/  FADD R60, R60, -R23.reuse ;  /* 0x800000173c3c7221 */ /* 0x100fe20000000000 */
[--C-:B------:R-:W-:Y:S01]  /*3b90*/  FADD R57, R57, -R23.reuse ;  /* 0x8000001739397221 */ /* 0x100fe20000000000 */
[--C-:B------:R-:W-:Y:S01]  /*3ba0*/  FADD R58, R58, -R23.reuse ;  /* 0x800000173a3a7221 */ /* 0x100fe20000000000 */
[--C-:B------:R-:W-:Y:S01]  /*3bb0*/  FADD R56, R56, -R23.reuse ;  /* 0x8000001738387221 */ /* 0x100fe20000000000 */
[----:B------:R-:W-:Y:S01]  /*3bc0*/  FMUL R19, R50, 1.4426950216293334961 ;  /* 0x3fb8aa3b32137820 */ /* 0x000fe20000400000 */
[----:B------:R-:W-:Y:S01]  /*3bd0*/  FMUL R48, R60, 1.4426950216293334961 ;  /* 0x3fb8aa3b3c307820 */ /* 0x000fe20000400000 */
[----:B------:R-:W-:Y:S01]  /*3be0*/  FMUL R49, R57, 1.4426950216293334961 ;  /* 0x3fb8aa3b39317820 */ /* 0x000fe20000400000 */
[----:B------:R-:W-:Y:S01]  /*3bf0*/  FMUL R50, R58, 1.4426950216293334961 ;  /* 0x3fb8aa3b3a327820 */ /* 0x000fe20000400000 */
[----:B------:R-:W-:Y:S01]  /*3c00*/  FMUL R5, R56, 1.4426950216293334961 ;  /* 0x3fb8aa3b38057820 */ /* 0x000fe20000400000 */
[--C-:B------:R-:W-:Y:S01]  /*3c10*/  FADD R62, R62, -R23.reuse ;  /* 0x800000173e3e7221 */ /* 0x100fe20000000000 */
[--C-:B------:R-:W-:Y:S01]  /*3c20*/  FADD R61, R61, -R23.reuse ;  /* 0x800000173d3d7221 */ /* 0x100fe20000000000 */
[--C-:B------:R-:W-:Y:S01]  /*3c30*/  FADD R59, R59, -R23.reuse ;  /* 0x800000173b3b7221 */ /* 0x100fe20000000000 */
[--C-:B------:R-:W-:Y:S01]  /*3c40*/  FADD R63, R63, -R23.reuse ;  /* 0x800000173f3f7221 */ /* 0x100fe20000000000 */
[----:B------:R-:W-:Y:S01]  /*3c50*/  FMUL R53, R62, 1.4426950216293334961 ;  /* 0x3fb8aa3b3e357820 */ /* 0x000fe20000400000 */
[----:B------:R-:W-:Y:S01]  /*3c60*/  FMUL R214, R233, 1.4426950216293334961 ;  /* 0x3fb8aa3be9d67820 */ /* 0x000fe20000400000 */
[----:B------:R-:W-:Y:S01]  /*3c70*/  FMUL R18, R51, 1.4426950216293334961 ;  /* 0x3fb8aa3b33127820 */ /* 0x000fe20000400000 */
[----:B------:R-:W-:Y:S01]  /*3c80*/  MUFU.EX2 R48, R48 ;  /* 0x0000003000307308 */ /* 0x000fe20000000800 */
[--C-:B------:R-:W-:Y:S01]  /*3c90*/  FADD R65, R65, -R23.reuse ;  /* 0x8000001741417221 */ /* 0x100fe20000000000 */
[----:B------:R-:W-:Y:S01]  /*3ca0*/  FADD R64, R64, -R23 ;  /* 0x8000001740407221 */ /* 0x000fe20000000000 */
[----:B0-----:R-:W-:-:S05]  /*3cb0*/  FMNMX R38, R39, R38, !PT ;  /* 0x0000002627267209 */ /* 0x001fca0007800000 */
[----:B------:R-:W-:Y:S01]  /*3cc0*/  MUFU.EX2 R49, R49 ;  /* 0x0000003100317308 */ /* 0x000fe20000000800 */
[--C-:B------:R-:W-:Y:S01]  /*3cd0*/  FADD R66, R66, -R23.reuse ;  /* 0x8000001742427221 */ /* 0x100fe20000000000 */
[----:B------:R-:W-:Y:S01]  /*3ce0*/  FADD R67, R67, -R23 ;  /* 0x8000001743437221 */ /* 0x000fe20000000000 */
[----:B------:R-:W-:Y:S01]  /*3cf0*/  FMNMX R62, R38, R187, !PT ;  /* 0x000000bb263e7209 */ /* 0x000fe20007800000 */
[----:B------:R-:W-:Y:S01]  /*3d00*/  FMUL R51, R61, 1.4426950216293334961 ;  /* 0x3fb8aa3b3d337820 */ /* 0x000fe20000400000 */
[----:B------:R-:W-:Y:S01]  /*3d10*/  FMUL R52, R59, 1.4426950216293334961 ;  /* 0x3fb8aa3b3b347820 */ /* 0x000fe20000400000 */
[----:B------:R-:W-:Y:S02]  /*3d20*/  FMUL R56, R63, 1.4426950216293334961 ;  /* 0x3fb8aa3b3f387820 */ /* 0x000fe40000400000 */
[----:B------:R-:W-:Y:S01]  /*3d30*/  MUFU.EX2 R50, R50 ;  /* 0x0000003200327308 */ /* 0x000fe20000000800 */
[----:B------:R-:W-:Y:S01]  /*3d40*/  FMUL R231, R231, 1.4426950216293334961 ;  /* 0x3fb8aa3be7e77820 */ /* 0x000fe20000400000 */
[----:B------:R-:W-:Y:S01]  /*3d50*/  FMUL R44, R55, 1.4426950216293334961 ;  /* 0x3fb8aa3b372c7820 */ /* 0x000fe20000400000 */
[----:B------:R-:W-:Y:S01]  /*3d60*/  FMUL R55, R65, 1.4426950216293334961 ;  /* 0x3fb8aa3b41377820 */ /* 0x000fe20000400000 */
[----:B------:R-:W-:-:S04]  /*3d70*/  FMUL R58, R64, 1.4426950216293334961 ;  /* 0x3fb8aa3b403a7820 */ /* 0x000fc80000400000 */
[----:B------:R-:W0:Y:S01]  /*3d80*/  MUFU.EX2 R5, R5 ;  /* 0x0000000500057308 */ /* 0x000e220000000800 */
[----:B------:R-:W-:Y:S01]  /*3d90*/  FMUL R57, R66, 1.4426950216293334961 ;  /* 0x3fb8aa3b42397820 */ /* 0x000fe20000400000 */
[----:B------:R-:W-:Y:S01]  /*3da0*/  FMUL R60, R67, 1.4426950216293334961 ;  /* 0x3fb8aa3b433c7820 */ /* 0x000fe20000400000 */
[----:B------:R-:W-:Y:S01]  /*3db0*/  FADD R36, R36, -R62 ;  /* 0x8000003e24247221 */ /* 0x000fe20000000000 */
[--C-:B------:R-:W-:Y:S01]  /*3dc0*/  FADD R69, R69, -R23.reuse ;  /* 0x8000001745457221 */ /* 0x100fe20000000000 */
[----:B------:R-:W-:-:S03]  /*3dd0*/  FADD R68, R68, -R23 ;  /* 0x8000001744447221 */ /* 0x000fc60000000000 */
[----:B------:R-:W1:Y:S01]  /*3de0*/  MUFU.EX2 R215, R215 ;  /* 0x000000d700d77308 */ /* 0x000e620000000800 */
[--C-:B------:R-:W-:Y:S01]  /*3df0*/  FADD R70, R70, -R23.reuse ;  /* 0x8000001746467221 */ /* 0x100fe20000000000 */
[----:B------:R-:W-:Y:S01]  /*3e00*/  FADD R71, R71, -R23 ;  /* 0x8000001747477221 */ /* 0x000fe20000000000 */
[----:B------:R-:W-:Y:S01]  /*3e10*/  FMUL R36, R36, 1.4426950216293334961 ;  /* 0x3fb8aa3b24247820 */ /* 0x000fe20000400000 */
[--C-:B------:R-:W-:Y:S01]  /*3e20*/  FADD R37, R37, -R62.reuse ;  /* 0x8000003e25257221 */ /* 0x100fe20000000000 */
[--C-:B------:R-:W-:Y:S01]  /*3e30*/  FADD R24, R24, -R62.reuse ;  /* 0x8000003e18187221 */ /* 0x100fe20000000000 */
[--C-:B------:R-:W-:Y:S02]  /*3e40*/  FADD R27, R27, -R62.reuse ;  /* 0x8000003e1b1b7221 */ /* 0x100fe40000000000 */
[----:B------:R-:W2:Y:S01]  /*3e50*/  MUFU.EX2 R41, R41 ;  /* 0x0000002900297308 */ /* 0x000ea20000000800 */
[--C-:B------:R-:W-:Y:S01]  /*3e60*/  FADD R86, R86, -R62.reuse ;  /* 0x8000003e56567221 */ /* 0x100fe20000000000 */
[--C-:B------:R-:W-:Y:S01]  /*3e70*/  FADD R227, R227, -R62.reuse ;  /* 0x8000003ee3e37221 */ /* 0x100fe20000000000 */
[--C-:B------:R-:W-:Y:S01]  /*3e80*/  FADD R217, R217, -R62.reuse ;  /* 0x8000003ed9d97221 */ /* 0x100fe20000000000 */
[----:B------:R-:W-:-:S04]  /*3e90*/  FADD R218, R218, -R62 ;  /* 0x8000003edada7221 */ /* 0x000fc80000000000 */
[----:B------:R-:W-:Y:S01]  /*3ea0*/  MUFU.EX2 R214, R214 ;  /* 0x000000d600d67308 */ /* 0x000fe20000000800 */
[--C-:B------:R-:W-:Y:S01]  /*3eb0*/  FADD R79, R79, -R77.reuse ;  /* 0x8000004d4f4f7221 */ /* 0x100fe20000000000 */
[----:B------:R-:W-:Y:S01]  /*3ec0*/  FADD R78, R78, -R77 ;  /* 0x8000004d4e4e7221 */ /* 0x000fe20000000000 */
[----:B------:R-:W-:Y:S01]  /*3ed0*/  FMUL R59, R69, 1.4426950216293334961 ;  /* 0x3fb8aa3b453b7820 */ /* 0x000fe20000400000 */
[----:B------:R-:W-:-:S04]  /*3ee0*/  FMUL R64, R68, 1.4426950216293334961 ;  /* 0x3fb8aa3b44407820 */ /* 0x000fc80000400000 */
[----:B------:R-:W-:Y:S01]  /*3ef0*/  MUFU.EX2 R85, R231 ;  /* 0x000000e700557308 */ /* 0x000fe20000000800 */
[----:B------:R-:W-:Y:S01]  /*3f00*/  FMUL R61, R70, 1.4426950216293334961 ;  /* 0x3fb8aa3b463d7820 */ /* 0x000fe20000400000 */
[----:B------:R-:W-:Y:S01]  /*3f10*/  FMUL R66, R71, 1.4426950216293334961 ;  /* 0x3fb8aa3b47427820 */ /* 0x000fe20000400000 */
[--C-:B------:R-:W-:Y:S01]  /*3f20*/  FADD R220, R220, -R62.reuse ;  /* 0x8000003edcdc7221 */ /* 0x100fe20000000000 */
[----:B------:R-:W-:-:S04]  /*3f30*/  FADD R221, R221, -R62 ;  /* 0x8000003edddd7221 */ /* 0x000fc80000000000 */
[----:B------:R-:W-:Y:S01]  /*3f40*/  MUFU.EX2 R51, R51 ;  /* 0x0000003300337308 */ /* 0x000fe20000000800 */
[----:B------:R-:W-:Y:S01]  /*3f50*/  FMUL R226, R226, 1.4426950216293334961 ;  /* 0x3fb8aa3be2e27820 */ /* 0x000fe20000400000 */
[----:B------:R-:W-:Y:S01]  /*3f60*/  FADD R80, R80, -R77 ;  /* 0x8000004d50507221 */ /* 0x000fe20000000000 */
[----:B------:R-:W-:Y:S01]  /*3f70*/  FMUL R11, R81, 1.4426950216293334961 ;  /* 0x3fb8aa3b510b7820 */ /* 0x000fe20000400000 */
[----:B------:R-:W-:-:S04]  /*3f80*/  FADD R26, R26, -R62 ;  /* 0x8000003e1a1a7221 */ /* 0x000fc80000000000 */
[----:B------:R-:W-:Y:S01]  /*3f90*/  MUFU.EX2 R52, R52 ;  /* 0x0000003400347308 */ /* 0x000fe20000000800 */
[----:B------:R-:W-:Y:S01]  /*3fa0*/  FMUL R37, R37, 1.4426950216293334961 ;  /* 0x3fb8aa3b25257820 */ /* 0x000fe20000400000 */
[----:B------:R-:W-:Y:S01]  /*3fb0*/  FMUL R24, R24, 1.4426950216293334961 ;  /* 0x3fb8aa3b18187820 */ /* 0x000fe20000400000 */
[----:B------:R-:W-:-:S05]  /*3fc0*/  FMUL R81, R27, 1.4426950216293334961 ;  /* 0x3fb8aa3b1b517820 */ /* 0x000fca0000400000 */
[----:B------:R-:W-:Y:S01]  /*3fd0*/  MUFU.EX2 R53, R53 ;  /* 0x0000003500357308 */ /* 0x000fe20000000800 */
[----:B------:R-:W-:Y:S01]  /*3fe0*/  FADD R82, R82, -R77 ;  /* 0x8000004d52527221 */ /* 0x000fe20000000000 */
[----:B------:R-:W-:-:S06]  /*3ff0*/  FMUL R63, R86, 1.4426950216293334961 ;  /* 0x3fb8aa3b563f7820 */ /* 0x000fcc0000400000 */
[----:B------:R-:W4:Y:S01]  /*4000*/  MUFU.EX2 R56, R56 ;  /* 0x0000003800387308 */ /* 0x000f220000000800 */
[----:B------:R-:W-:Y:S01]  /*4010*/  FMUL R68, R227, 1.4426950216293334961 ;  /* 0x3fb8aa3be3447820 */ /* 0x000fe20000400000 */
[----:B------:R-:W-:Y:S01]  /*4020*/  FMUL R65, R217, 1.4426950216293334961 ;  /* 0x3fb8aa3bd9417820 */ /* 0x000fe20000400000 */
[----:B------:R-:W-:Y:S01]  /*4030*/  FMUL R70, R218, 1.4426950216293334961 ;  /* 0x3fb8aa3bda467820 */ /* 0x000fe20000400000 */
[----:B------:R-:W-:-:S04]  /*4040*/  F2FP.SATFINITE.E4M3.F32.PACK_AB_MERGE_C R27, R46, R43, RZ ;  /* 0x0000002b2e1b723e */ /* 0x000fc800048070ff */
[----:B------:R-:W-:Y:S01]  /*4050*/  MUFU.EX2 R55, R55 ;  /* 0x0000003700377308 */ /* 0x000fe20000000800 */
[----:B------:R-:W-:Y:S01]  /*4060*/  FMUL R67, R220, 1.4426950216293334961 ;  /* 0x3fb8aa3bdc437820 */ /* 0x000fe20000400000 */
[----:B------:R-:W-:Y:S01]  /*4070*/  FMUL R76, R221, 1.4426950216293334961 ;  /* 0x3fb8aa3bdd4c7820 */ /* 0x000fe20000400000 */
[----:B------:R-:W-:-:S05]  /*4080*/  FADD R31, R31, -R62 ;  /* 0x8000003e1f1f7221 */ /* 0x000fca0000000000 */
[----:B------:R-:W3:Y:S01]  /*4090*/  MUFU.EX2 R58, R58 ;  /* 0x0000003a003a7308 */ /* 0x000ee20000000800 */
[----:B------:R-:W-:Y:S01]  /*40a0*/  FMUL R15, R79, 1.4426950216293334961 ;  /* 0x3fb8aa3b4f0f7820 */ /* 0x000fe20000400000 */
[----:B------:R-:W-:Y:S01]  /*40b0*/  FMUL R16, R78, 1.4426950216293334961 ;  /* 0x3fb8aa3b4e107820 */ /* 0x000fe20000400000 */
[----:B------:R-:W-:-:S05]  /*40c0*/  FMUL R80, R80, 1.4426950216293334961 ;  /* 0x3fb8aa3b50507820 */ /* 0x000fca0000400000 */
[----:B------:R-:W-:Y:S01]  /*40d0*/  MUFU.EX2 R57, R57 ;  /* 0x0000003900397308 */ /* 0x000fe20000000800 */
[----:B------:R-:W-:Y:S01]  /*40e0*/  FMUL R26, R26, 1.4426950216293334961 ;  /* 0x3fb8aa3b1a1a7820 */ /* 0x000fe20000400000 */
[----:B------:R-:W-:-:S06]  /*40f0*/  FADD R223, R223, -R62 ;  /* 0x8000003edfdf7221 */ /* 0x000fcc0000000000 */
[----:B------:R-:W5:Y:S01]  /*4100*/  MUFU.EX2 R60, R60 ;  /* 0x0000003c003c7308 */ /* 0x000f620000000800 */
[----:B------:R-:W-:Y:S01]  /*4110*/  FADD R224, R224, -R62 ;  /* 0x8000003ee0e07221 */ /* 0x000fe20000000000 */
[----:B------:R-:W-:-:S06]  /*4120*/  FMUL R45, R82, 1.4426950216293334961 ;  /* 0x3fb8aa3b522d7820 */ /* 0x000fcc0000400000 */
[----:B------:R-:W5:Y:S01]  /*4130*/  MUFU.EX2 R222, R222 ;  /* 0x000000de00de7308 */ /* 0x000f620000000800 */
[----:B------:R-:W-:Y:S01]  /*4140*/  FMUL R31, R31, 1.4426950216293334961 ;  /* 0x3fb8aa3b1f1f7820 */ /* 0x000fe20000400000 */
[----:B------:R-:W-:-:S06]  /*4150*/  FADD R35, R35, -R62 ;  /* 0x8000003e23237221 */ /* 0x000fcc0000000000 */
[----:B------:R-:W-:Y:S08]  /*4160*/  MUFU.EX2 R219, R219 ;  /* 0x000000db00db7308 */ /* 0x000ff00000000800 */
[----:B------:R0:W-:Y:S01]  /*4170*/  MUFU.EX2 R69, R36 ;  /* 0x0000002400457308 */ /* 0x0001e20000000800 */
[----:B------:R-:W-:Y:S01]  /*4180*/  FMUL R71, R223, 1.4426950216293334961 ;  /* 0x3fb8aa3bdf477820 */ /* 0x000fe20000400000 */
[----:B------:R-:W-:Y:S01]  /*4190*/  FADD R32, R32, -R62 ;  /* 0x8000003e20207221 */ /* 0x000fe20000000000 */
[----:B0-----:R-:W-:-:S05]  /*41a0*/  F2FP.SATFINITE.E4M3.F32.PACK_AB_MERGE_C R36, R54, R47, RZ ;  /* 0x0000002f3624723e */ /* 0x001fca00048070ff */
[----:B------:R-:W-:Y:S01]  /*41b0*/  MUFU.EX2 R73, R226 ;  /* 0x000000e200497308 */ /* 0x000fe20000000800 */
[----:B------:R-:W-:-:S07]  /*41c0*/  FMUL R209, R35, 1.4426950216293334961 ;  /* 0x3fb8aa3b23d17820 */ /* 0x000fce0000400000 */
[----:B------:R-:W0:Y:S08]  /*41d0*/  MUFU.EX2 R72, R210 ;  /* 0x000000d200487308 */ /* 0x000e300000000800 */
[----:B------:R-:W0:Y:S08]  /*41e0*/  MUFU.EX2 R75, R228 ;  /* 0x000000e4004b7308 */ /* 0x000e300000000800 */
[----:B------:R-:W-:Y:S08]  /*41f0*/  MUFU.EX2 R7, R7 ;  /* 0x0000000700077308 */ /* 0x000ff00000000800 */
[----:B------:R-:W0:Y:S08]  /*4200*/  MUFU.EX2 R8, R8 ;  /* 0x0000000800087308 */ /* 0x000e300000000800 */
[----:B------:R-:W-:Y:S08]  /*4210*/  MUFU.EX2 R9, R9 ;  /* 0x0000000900097308 */ /* 0x000ff00000000800 */
[----:B------:R-:W0:Y:S08]  /*4220*/  MUFU.EX2 R12, R12 ;  /* 0x0000000c000c7308 */ /* 0x000e300000000800 */
[----:B------:R-:W-:Y:S08]  /*4230*/  MUFU.EX2 R59, R59 ;  /* 0x0000003b003b7308 */ /* 0x000ff00000000800 */
[----:B------:R-:W0:Y:S08]  /*4240*/  MUFU.EX2 R64, R64 ;  /* 0x0000004000407308 */ /* 0x000e300000000800 */
[----:B------:R-:W-:Y:S08]  /*4250*/  MUFU.EX2 R61, R61 ;  /* 0x0000003d003d7308 */ /* 0x000ff00000000800 */
[----:B------:R-:W0:Y:S08]  /*4260*/  MUFU.EX2 R66, R66 ;  /* 0x0000004200427308 */ /* 0x000e300000000800 */
[----:B------:R1:W-:Y:S08]  /*4270*/  MUFU.EX2 R78, R37 ;  /* 0x00000025004e7308 */ /* 0x0003f00000000800 */
[----:B------:R2:W-:Y:S01]  /*4280*/  MUFU.EX2 R79, R24 ;  /* 0x00000018004f7308 */ /* 0x0005e20000000800 */
[----:B-1----:R-:W-:-:S02]  /*4290*/  F2FP.SATFINITE.E4M3.F32.PACK_AB_MERGE_C R37, R5, R50, R36 ;  /* 0x000000320525723e */ /* 0x002fc40004807024 */
[----:B------:R-:W-:Y:S02]  /*42a0*/  F2FP.SATFINITE.E4M3.F32.PACK_AB_MERGE_C R36, R215, R216, RZ ;  /* 0x000000d8d724723e */ /* 0x000fe400048070ff */
[----:B--2---:R-:W-:-:S03]  /*42b0*/  F2FP.SATFINITE.E4M3.F32.PACK_AB_MERGE_C R24, R49, R48, R27 ;  /* 0x000000303118723e */ /* 0x004fc6000480701b */
[----:B------:R1:W-:Y:S01]  /*42c0*/  MUFU.EX2 R10, R80 ;  /* 0x00000050000a7308 */ /* 0x0003e20000000800 */
[----:B------:R-:W-:Y:S02]  /*42d0*/  SEL R27, R24, R37, !P6 ;  /* 0x00000025181b7207 */ /* 0x000fe40007000000 */
[----:B------:R-:W-:-:S05]  /*42e0*/  SEL R24, R37, R24, !P6 ;  /* 0x0000001825187207 */ /* 0x000fca0007000000 */
[----:B------:R-:W-:Y:S01]  /*42f0*/  MUFU.EX2 R63, R63 ;  /* 0x0000003f003f7308 */ /* 0x000fe20000000800 */
[----:B-1----:R-:W-:Y:S01]  /*4300*/  FMUL R80, R224, 1.4426950216293334961 ;  /* 0x3fb8aa3be0507820 */ /* 0x002fe20000400000 */
[----:B------:R-:W-:Y:S01]  /*4310*/  F2FP.SATFINITE.E4M3.F32.PACK_AB_MERGE_C R37, R41, R40, RZ ;  /* 0x000000282925723e */ /* 0x000fe200048070ff */
[----:B------:R-:W-:-:S05]  /*4320*/  FMUL R32, R32, 1.4426950216293334961 ;  /* 0x3fb8aa3b20207820 */ /* 0x000fca0000400000 */
[----:B------:R-:W1:Y:S01]  /*4330*/  MUFU.EX2 R68, R68 ;  /* 0x0000004400447308 */ /* 0x000e620000000800 */
[----:B----4-:R-:W-:-:S07]  /*4340*/  F2FP.SATFINITE.E4M3.F32.PACK_AB_MERGE_C R39, R56, R53, R36 ;  /* 0x000000353827723e */ /* 0x010fce0004807024 */
[----:B------:R-:W-:Y:S08]  /*4350*/  MUFU.EX2 R65, R65 ;  /* 0x0000004100417308 */ /* 0x000ff00000000800 */
[----:B------:R-:W2:Y:S08]  /*4360*/  MUFU.EX2 R70, R70 ;  /* 0x0000004600467308 */ /* 0x000eb00000000800 */
[----:B------:R4:W-:Y:S01]  /*4370*/  MUFU.EX2 R82, R26 ;  /* 0x0000001a00527308 */ /* 0x0009e20000000800 */
[----:B---3--:R-:W-:-:S07]  /*4380*/  F2FP.SATFINITE.E4M3.F32.PACK_AB_MERGE_C R37, R58, R55, R37 ;  /* 0x000000373a25723e */ /* 0x008fce0004807025 */
[----:B------:R-:W-:Y:S01]  /*4390*/  MUFU.EX2 R67, R67 ;  /* 0x0000004300437308 */ /* 0x000fe20000000800 */
[----:B----4-:R-:W-:-:S07]  /*43a0*/  F2FP.SATFINITE.E4M3.F32.PACK_AB_MERGE_C R26, R87, R84, RZ ;  /* 0x00000054571a723e */ /* 0x010fce00048070ff */
[----:B------:R-:W3:Y:S01]  /*43b0*/  MUFU.EX2 R76, R76 ;  /* 0x0000004c004c7308 */ /* 0x000ee20000000800 */
[----:B------:R-:W-:-:S07]  /*43c0*/  F2FP.SATFINITE.E4M3.F32.PACK_AB_MERGE_C R26, R52, R51, R26 ;  /* 0x00000033341a723e */ /* 0x000fce000480701a */
[----:B------:R-:W-:Y:S01]  /*43d0*/  MUFU.EX2 R15, R15 ;  /* 0x0000000f000f7308 */ /* 0x000fe20000000800 */
[----:B------:R-:W-:-:S07]  /*43e0*/  SEL R208, R39, R26, !P6 ;  /* 0x0000001a27d07207 */ /* 0x000fce0007000000 */
[----:B------:R-:W4:Y:S08]  /*43f0*/  MUFU.EX2 R16, R16 ;  /* 0x0000001000107308 */ /* 0x000f300000000800 */
[----:B------:R-:W4:Y:S08]  /*4400*/  MUFU.EX2 R11, R11 ;  /* 0x0000000b000b7308 */ /* 0x000f300000000800 */
[----:B------:R5:W-:Y:S08]  /*4410*/  MUFU.EX2 R86, R31 ;  /* 0x0000001f00567308 */ /* 0x000bf00000000800 */
[----:B------:R-:W-:Y:S01]  /*4420*/  MUFU.EX2 R18, R18 ;  /* 0x0000001200127308 */ /* 0x000fe20000000800 */
[----:B-----5:R-:W-:-:S04]  /*4430*/  F2FP.SATFINITE.E4M3.F32.PACK_AB_MERGE_C R31, R85, R214, RZ ;  /* 0x000000d6551f723e */ /* 0x020fc800048070ff */
[----:B------:R-:W-:-:S03]  /*4440*/  F2FP.SATFINITE.E4M3.F32.PACK_AB_MERGE_C R36, R60, R57, R31 ;  /* 0x000000393c24723e */ /* 0x000fc6000480701f */
[----:B------:R-:W5:Y:S01]  /*4450*/  MUFU.EX2 R19, R19 ;  /* 0x0000001300137308 */ /* 0x000f620000000800 */
[----:B------:R-:W-:Y:S02]  /*4460*/  SEL R31, R26, R39, !P6 ;  /* 0x000000271a1f7207 */ /* 0x000fe40007000000 */
[----:B------:R-:W-:-:S05]  /*4470*/  F2FP.SATFINITE.E4M3.F32.PACK_AB_MERGE_C R26, R222, R83, RZ ;  /* 0x00000053de1a723e */ /* 0x000fca00048070ff */
[----:B------:R-:W-:Y:S01]  /*4480*/  MUFU.EX2 R44, R44 ;  /* 0x0000002c002c7308 */ /* 0x000fe20000000800 */
[----:B------:R-:W-:-:S07]  /*4490*/  SEL R35, R37, R36, !P6 ;  /* 0x0000002425237207 */ /* 0x000fce0007000000 */
[----:B------:R-:W5:Y:S01]  /*44a0*/  MUFU.EX2 R45, R45 ;  /* 0x0000002d002d7308 */ /* 0x000f620000000800 */
[----:B------:R-:W-:Y:S01]  /*44b0*/  SEL R210, R36, R37, !P6 ;  /* 0x0000002524d27207 */ /* 0x000fe20007000000 */
[----:B------:R-:W-:Y:S06]  /*44c0*/  STS.U8 [R122+UR7+0x1000], R225 ;  /* 0x001000e17a007988 */ /* 0x000fec0008000007 */
[----:B------:R-:W-:Y:S01]  /*44d0*/  MUFU.EX2 R71, R71 ;  /* 0x0000004700477308 */ /* 0x000fe20000000800 */
[----:B0-----:R-:W-:Y:S01]  /*44e0*/  F2FP.SATFINITE.E4M3.F32.PACK_AB_MERGE_C R36, R72, R73, RZ ;  /* 0x000000494824723e */ /* 0x001fe200048070ff */
[----:B------:R0:W-:Y:S06]  /*44f0*/  STS.U8 [R122+UR7+0x1200], R13 ;  /* 0x0012000d7a007988 */ /* 0x0001ec0008000007 */
[----:B------:R-:W0:Y:S01]  /*4500*/  MUFU.EX2 R80, R80 ;  /* 0x0000005000507308 */ /* 0x000e220000000800 */
[----:B------:R-:W-:Y:S01]  /*4510*/  F2FP.SATFINITE.E4M3.F32.PACK_AB_MERGE_C R37, R6, R75, RZ ;  /* 0x0000004b0625723e */ /* 0x000fe200048070ff */
[----:B------:R-:W-:Y:S01]  /*4520*/  STS.U8 [R122+UR7+0x1400], R21 ;  /* 0x001400157a007988 */ /* 0x000fe20008000007 */
[----:B------:R-:W-:-:S05]  /*4530*/  F2FP.SATFINITE.E4M3.F32.PACK_AB_MERGE_C R38, R8, R7, RZ ;  /* 0x000000070826723e */ /* 0x000fca00048070ff */
[----:B------:R-:W0:Y:S01]  /*4540*/  MUFU.EX2 R81, R81 ;  /* 0x0000005100517308 */ /* 0x000e220000000800 */
[----:B------:R-:W-:Y:S01]  /*4550*/  STS.U8 [R122+UR7+0x1600], R29 ;  /* 0x0016001d7a007988 */ /* 0x000fe20008000007 */
[----:B------:R-:W-:-:S06]  /*4560*/  F2FP.SATFINITE.E4M3.F32.PACK_AB_MERGE_C R39, R12, R9, RZ ;  /* 0x000000090c27723e */ /* 0x000fcc00048070ff */
[----:B------:R1:W-:Y:S01]  /*4570*/  MUFU.EX2 R192, R32 ;  /* 0x0000002000c07308 */ /* 0x0003e20000000800 */
[----:B------:R-:W-:Y:S01]  /*4580*/  F2FP.SATFINITE.E4M3.F32.PACK_AB_MERGE_C R26, R64, R59, R26 ;  /* 0x0000003b401a723e */ /* 0x000fe2000480701a */
[----:B------:R-:W-:Y:S06]  /*4590*/  STS.U8 [R131+UR7+0x1080], R190 ;  /* 0x001080be83007988 */ /* 0x000fec0008000007 */
[----:B------:R-:W0:Y:S01]  /*45a0*/  MUFU.EX2 R209, R209 ;  /* 0x000000d100d17308 */ /* 0x000e220000000800 */
[----:B-1----:R-:W-:Y:S01]  /*45b0*/  F2FP.SATFINITE.E4M3.F32.PACK_AB_MERGE_C R32, R74, R219, RZ ;  /* 0x000000db4a20723e */ /* 0x002fe200048070ff */
[----:B------:R1:W-:Y:S03]  /*45c0*/  STS.U8 [R131+UR7+0x1280], R14 ;  /* 0x0012800e83007988 */ /* 0x0003e60008000007 */
[----:B------:R-:W-:Y:S01]  /*45d0*/  F2FP.SATFINITE.E4M3.F32.PACK_AB_MERGE_C R211, R66, R61, R32 ;  /* 0x0000003d42d3723e */ /* 0x000fe20004807020 */
[----:B------:R-:W-:Y:S01]  /*45e0*/  STS.U8 [R131+UR7+0x1480], R22 ;  /* 0x0014801683007988 */ /* 0x000fe20008000007 */
[----:B------:R-:W-:-:S03]  /*45f0*/  F2FP.SATFINITE.E4M3.F32.PACK_AB_MERGE_C R36, R68, R63, R36 ;  /* 0x0000003f4424723e */ /* 0x000fc60004807024 */
[----:B------:R-:W-:Y:S01]  /*4600*/  STS.U8 [R131+UR7+0x1680], R30 ;  /* 0x0016801e83007988 */ /* 0x000fe20008000007 */
[----:B--2---:R-:W-:-:S03]  /*4610*/  F2FP.SATFINITE.E4M3.F32.PACK_AB_MERGE_C R37, R70, R65, R37 ;  /* 0x000000414625723e */ /* 0x004fc60004807025 */
[----:B------:R-:W-:Y:S01]  /*4620*/  STS.U8 [R130+UR7+0x1100], R229 ;  /* 0x001100e582007988 */ /* 0x000fe20008000007 */
[----:B---3--:R-:W-:-:S03]  /*4630*/  F2FP.SATFINITE.E4M3.F32.PACK_AB_MERGE_C R38, R76, R67, R38 ;  /* 0x000000434c26723e */ /* 0x008fc60004807026 */
[----:B------:R2:W-:Y:S01]  /*4640*/  STS.U8 [R130+UR7+0x1300], R17 ;  /* 0x0013001182007988 */ /* 0x0005e20008000007 */
[----:B------:R-:W-:-:S03]  /*4650*/  F2FP.SATFINITE.E4M3.F32.PACK_AB_MERGE_C R39, R78, R69, R39 ;  /* 0x000000454e27723e */ /* 0x000fc60004807027 */
[----:B------:R-:W-:Y:S01]  /*4660*/  STS.U8 [R130+UR7+0x1500], R25 ;  /* 0x0015001982007988 */ /* 0x000fe20008000007 */
[----:B------:R-:W-:-:S03]  /*4670*/  SEL R213, R26, R211, !P6 ;  /* 0x000000d31ad57207 */ /* 0x000fc60007000000 */
[----:B------:R-:W-:Y:S01]  /*4680*/  STS.U8 [R130+UR7+0x1700], R33 ;  /* 0x0017002182007988 */ /* 0x000fe20008000007 */
[----:B------:R-:W-:-:S03]  /*4690*/  SEL R211, R211, R26, !P6 ;  /* 0x0000001ad3d37207 */ /* 0x000fc60007000000 */
[----:B------:R3:W-:Y:S04]  /*46a0*/  STS.U8 [R129+UR7+0x1180], R20 ;  /* 0x0011801481007988 */ /* 0x0007e80008000007 */
[----:B------:R-:W-:Y:S04]  /*46b0*/  STS.U8 [R129+UR7+0x1380], R28 ;  /* 0x0013801c81007988 */ /* 0x000fe80008000007 */
[----:B------:R-:W-:Y:S04]  /*46c0*/  STS.U8 [R129+UR7+0x1580], R34 ;  /* 0x0015802281007988 */ /* 0x000fe80008000007 */
[----:B------:R-:W-:Y:S01]  /*46d0*/  STS.U8 [R129+UR7+0x1780], R4 ;  /* 0x0017800481007988 */ /* 0x000fe20008000007 */
[----:B----4-:R-:W-:Y:S01]  /*46e0*/  F2FP.SATFINITE.E4M3.F32.PACK_AB_MERGE_C R26, R16, R15, RZ ;  /* 0x0000000f101a723e */ /* 0x010fe200048070ff */
[----:B------:R4:W-:Y:S06]  /*46f0*/  MEMBAR.ALL.CTA ;  /* 0x0000000000007992 */ /* 0x0009ec0000008000 */
[----:B----4-:R-:W4:Y:S01]  /*4700*/  FENCE.VIEW.ASYNC.S ;  /* 0x00000000000073c6 */ /* 0x010f220000000000 */
[----:B------:R-:W-:-:S02]  /*4710*/  F2FP.SATFINITE.E4M3.F32.PACK_AB_MERGE_C R32, R11, R10, RZ ;  /* 0x0000000a0b20723e */ /* 0x000fc400048070ff */
[----:B------:R-:W-:Y:S02]  /*4720*/  SEL R217, R36, R37, !P6 ;  /* 0x0000002524d97207 */ /* 0x000fe40007000000 */
[----:B------:R-:W-:Y:S02]  /*4730*/  SEL R212, R37, R36, !P6 ;  /* 0x0000002425d47207 */ /* 0x000fe40007000000 */
[----:B------:R-:W-:Y:S02]  /*4740*/  SEL R221, R38, R39, !P6 ;  /* 0x0000002726dd7207 */ /* 0x000fe40007000000 */
[----:B-----5:R-:W-:Y:S02]  /*4750*/  F2FP.SATFINITE.E4M3.F32.PACK_AB_MERGE_C R36, R19, R18, RZ ;  /* 0x000000121324723e */ /* 0x020fe400048070ff */
[----:B------:R-:W-:Y:S02]  /*4760*/  F2FP.SATFINITE.E4M3.F32.PACK_AB_MERGE_C R37, R45, R44, RZ ;  /* 0x0000002c2d25723e */ /* 0x000fe400048070ff */
[----:B------:R-:W-:-:S02]  /*4770*/  SEL R38, R39, R38, !P6 ;  /* 0x0000002627267207 */ /* 0x000fc40007000000 */
[----:B0-----:R-:W-:Y:S02]  /*4780*/  F2FP.SATFINITE.E4M3.F32.PACK_AB_MERGE_C R26, R80, R71, R26 ;  /* 0x00000047501a723e */ /* 0x001fe4000480701a */
[----:B------:R-:W-:Y:S01]  /*4790*/  F2FP.SATFINITE.E4M3.F32.PACK_AB_MERGE_C R39, R82, R79, R32 ;  /* 0x0000004f5227723e */ /* 0x000fe20004807020 */
[----:B------:R-:W-:Y:S01]  /*47a0*/  FADD R13, -R42, R189 ;  /* 0x000000bd2a0d7221 */ /* 0x000fe20000000100 */
[----:B------:R-:W-:Y:S02]  /*47b0*/  F2FP.SATFINITE.E4M3.F32.PACK_AB_MERGE_C R36, R86, R81, R36 ;  /* 0x000000515624723e */ /* 0x000fe40004807024 */
[----:B------:R-:W-:Y:S02]  /*47c0*/  F2FP.SATFINITE.E4M3.F32.PACK_AB_MERGE_C R37, R209, R192, R37 ;  /* 0x000000c0d125723e */ /* 0x000fe40004807025 */
[----:B------:R-:W-:Y:S02]  /*47d0*/  SEL R223, R26, R39, !P6 ;  /* 0x000000271adf7207 */ /* 0x000fe40007000000 */
[----:B------:R-:W-:-:S02]  /*47e0*/  LOP3.LUT R231, R146, 0x1, RZ, 0x3c, !PT ;  /* 0x0000000192e77812 */ /* 0x000fc400078e3cff */
[----:B------:R-:W-:Y:S01]  /*47f0*/  SEL R26, R39, R26, !P6 ;  /* 0x0000001a271a7207 */ /* 0x000fe20007000000 */
[----:B-1----:R-:W-:Y:S01]  /*4800*/  FMUL R14, R13, 1.4426950216293334961 ;  /* 0x3fb8aa3b0d0e7820 */ /* 0x002fe20000400000 */
[----:B------:R-:W-:Y:S01]  /*4810*/  SEL R39, R37, R36, !P6 ;  /* 0x0000002425277207 */ /* 0x000fe20007000000 */
[----:B------:R-:W-:Y:S01]  /*4820*/  FADD R13, -R77, R128 ;  /* 0x000000804d0d7221 */ /* 0x000fe20000000100 */
[----:B------:R-:W-:Y:S01]  /*4830*/  SEL R227, R36, R37, !P6 ;  /* 0x0000002524e37207 */ /* 0x000fe20007000000 */
[----:B--2---:R-:W-:Y:S01]  /*4840*/  FADD R17, -R23, R188 ;  /* 0x000000bc17117221 */ /* 0x004fe20000000100 */
[----:B---3--:R-:W-:Y:S01]  /*4850*/  FADD R20, -R62, R187 ;  /* 0x000000bb3e147221 */ /* 0x008fe20000000100 */
[----:B----4-:R-:W-:Y:S01]  /*4860*/  SHFL.IDX PT, R210, R210, R231, 0x1f ;  /* 0x00001fe7d2d27589 */ /* 0x010fe200000e0000 */
[----:B------:R-:W-:Y:S01]  /*4870*/  FMUL R13, R13, 1.4426950216293334961 ;  /* 0x3fb8aa3b0d0d7820 */ /* 0x000fe20000400000 */
[----:B------:R-:W-:Y:S02]  /*4880*/  FMUL R17, R17, 1.4426950216293334961 ;  /* 0x3fb8aa3b11117820 */ /* 0x000fe40000400000 */
[----:B------:R-:W0:Y:S01]  /*4890*/  SHFL.IDX PT, R35, R35, R146, 0x1f ;  /* 0x00001f9223237589 */ /* 0x000e2200000e0000 */
[----:B------:R-:W-:-:S03]  /*48a0*/  FMUL R20, R20, 1.4426950216293334961 ;  /* 0x3fb8aa3b14147820 */ /* 0x000fc60000400000 */
[----:B------:R-:W-:Y:S04]  /*48b0*/  SHFL.IDX PT, R32, R24, R231, 0x1f ;  /* 0x00001fe718207589 */ /* 0x000fe800000e0000 */
[----:B------:R-:W-:Y:S04]  /*48c0*/  SHFL.IDX PT, R36, R38, R231, 0x1f ;  /* 0x00001fe726247589 */ /* 0x000fe800000e0000 */
[----:B------:R-:W1:Y:S04]  /*48d0*/  SHFL.IDX PT, R27, R27, R146, 0x1f ;  /* 0x00001f921b1b7589 */ /* 0x000e6800000e0000 */
[----:B------:R-:W2:Y:S04]  /*48e0*/  SHFL.IDX PT, R221, R221, R146, 0x1f ;  /* 0x00001f92dddd7589 */ /* 0x000ea800000e0000 */
[----:B------:R-:W-:Y:S04]  /*48f0*/  SHFL.IDX PT, R208, R208, R231, 0x1f ;  /* 0x00001fe7d0d07589 */ /* 0x000fe800000e0000 */
[----:B------:R-:W-:Y:S04]  /*4900*/  SHFL.IDX PT, R37, R26, R231, 0x1f ;  /* 0x00001fe71a257589 */ /* 0x000fe800000e0000 */
[----:B------:R-:W-:Y:S04]  /*4910*/  SHFL.IDX PT, R39, R39, R231, 0x1f ;  /* 0x00001fe727277589 */ /* 0x000fe800000e0000 */
[----:B------:R-:W3:Y:S04]  /*4920*/  SHFL.IDX PT, R31, R31, R146, 0x1f ;  /* 0x00001f921f1f7589 */ /* 0x000ee800000e0000 */
[----:B------:R-:W4:Y:S04]  /*4930*/  SHFL.IDX PT, R22, R223, R146, 0x1f ;  /* 0x00001f92df167589 */ /* 0x000f2800000e0000 */
[----:B------:R-:W5:Y:S04]  /*4940*/  SHFL.IDX PT, R128, R227, R146, 0x1f ;  /* 0x00001f92e3807589 */ /* 0x000f6800000e0000 */
[----:B------:R-:W-:Y:S04]  /*4950*/  SHFL.IDX PT, R218, R211, R231, 0x1f ;  /* 0x00001fe7d3da7589 */ /* 0x000fe800000e0000 */
[----:B------:R-:W-:Y:S04]  /*4960*/  SHFL.IDX PT, R212, R212, R231, 0x1f ;  /* 0x00001fe7d4d47589 */ /* 0x000fe800000e0000 */
[----:B------:R-:W5:Y:S04]  /*4970*/  SHFL.IDX PT, R213, R213, R146, 0x1f ;  /* 0x00001f92d5d57589 */ /* 0x000f6800000e0000 */
[----:B------:R-:W5:Y:S01]  /*4980*/  SHFL.IDX PT, R217, R217, R146, 0x1f ;  /* 0x00001f92d9d97589 */ /* 0x000f6200000e0000 */
[----:B------:R-:W1:Y:S08]  /*4990*/  MUFU.EX2 R14, R14 ;  /* 0x0000000e000e7308 */ /* 0x000e700000000800 */
[----:B------:R-:W3:Y:S08]  /*49a0*/  MUFU.EX2 R13, R13 ;  /* 0x0000000d000d7308 */ /* 0x000ef00000000800 */
[----:B------:R-:W4:Y:S08]  /*49b0*/  MUFU.EX2 R17, R17 ;  /* 0x0000001100117308 */ /* 0x000f300000000800 */
[----:B------:R-:W5:Y:S01]  /*49c0*/  MUFU.EX2 R20, R20 ;  /* 0x0000001400147308 */ /* 0x000f620000000800 */
[CCC-:B0-----:R-:W-:Y:S01]  /*49d0*/  PRMT R28, R35.reuse, R127.reuse, R210.reuse ;  /* 0x0000007f231c7216 */ /* 0x1c1fe200000000d2 */
[----:B-1----:R-:W-:Y:S01]  /*49e0*/  FMUL R106, R106, R14 ;  /* 0x0000000e6a6a7220 */ /* 0x002fe20000400000 */
[----:B------:R-:W-:Y:S01]  /*49f0*/  PRMT R29, R35, R126, R210 ;  /* 0x0000007e231d7216 */ /* 0x000fe200000000d2 */
[-C--:B------:R-:W-:Y:S01]  /*4a00*/  FMUL R107, R107, R14.reuse ;  /* 0x0000000e6b6b7220 */ /* 0x080fe20000400000 */
[CCC-:B------:R-:W-:Y:S01]  /*4a10*/  PRMT R24, R27.reuse, R127.reuse, R32.reuse ;  /* 0x0000007f1b187216 */ /* 0x1c0fe20000000020 */
[----:B------:R-:W-:Y:S01]  /*4a20*/  FMUL R110, R110, R14 ;  /* 0x0000000e6e6e7220 */ /* 0x000fe20000400000 */
[----:B------:R-:W-:Y:S01]  /*4a30*/  PRMT R25, R27, R126, R32 ;  /* 0x0000007e1b197216 */ /* 0x000fe20000000020 */
[-C--:B------:R-:W-:Y:S01]  /*4a40*/  FMUL R111, R111, R14.reuse ;  /* 0x0000000e6f6f7220 */ /* 0x080fe20000400000 */
[C-C-:B--2---:R-:W-:Y:S01]  /*4a50*/  PRMT R34, R221.reuse, R127, R36.reuse ;  /* 0x0000007fdd227216 */ /* 0x144fe20000000024 */
[----:B------:R-:W-:Y:S01]  /*4a60*/  FMUL R114, R114, R14 ;  /* 0x0000000e72727220 */ /* 0x000fe20000400000 */
[----:B------:R-:W-:Y:S01]  /*4a70*/  PRMT R35, R221, R126, R36 ;  /* 0x0000007edd237216 */ /* 0x000fe20000000024 */
[-C--:B------:R-:W-:Y:S01]  /*4a80*/  FMUL R115, R115, R14.reuse ;  /* 0x0000000e73737220 */ /* 0x080fe20000400000 */
[-C--:B------:R-:W-:Y:S01]  /*4a90*/  FMUL R118, R118, R14.reuse ;  /* 0x0000000e76767220 */ /* 0x080fe20000400000 */
[----:B------:R-:W-:Y:S01]  /*4aa0*/  FMUL R119, R119, R14 ;  /* 0x0000000e77777220 */ /* 0x000fe20000400000 */
[-C--:B---3--:R-:W-:Y:S01]  /*4ab0*/  FMUL R90, R90, R13.reuse ;  /* 0x0000000d5a5a7220 */ /* 0x088fe20000400000 */
[-C--:B------:R-:W-:Y:S01]  /*4ac0*/  FMUL R91, R91, R13.reuse ;  /* 0x0000000d5b5b7220 */ /* 0x080fe20000400000 */
[-C--:B------:R-:W-:Y:S01]  /*4ad0*/  FMUL R94, R94, R13.reuse ;  /* 0x0000000d5e5e7220 */ /* 0x080fe20000400000 */
[-C--:B------:R-:W-:Y:S01]  /*4ae0*/  FMUL R95, R95, R13.reuse ;  /* 0x0000000d5f5f7220 */ /* 0x080fe20000400000 */
[-C--:B------:R-:W-:Y:S01]  /*4af0*/  FMUL R98, R98, R13.reuse ;  /* 0x0000000d62627220 */ /* 0x080fe20000400000 */
[-C--:B------:R-:W-:Y:S01]  /*4b00*/  FMUL R99, R99, R13.reuse ;  /* 0x0000000d63637220 */ /* 0x080fe20000400000 */
[----:B------:R-:W-:Y:S01]  /*4b10*/  FMUL R102, R102, R13 ;  /* 0x0000000d66667220 */ /* 0x000fe20000400000 */
[-C--:B----4-:R-:W-:Y:S01]  /*4b20*/  FMUL R104, R104, R17.reuse ;  /* 0x0000001168687220 */ /* 0x090fe20000400000 */
[-C--:B------:R-:W-:Y:S01]  /*4b30*/  FMUL R105, R105, R17.reuse ;  /* 0x0000001169697220 */ /* 0x080fe20000400000 */
[-C--:B------:R-:W-:Y:S01]  /*4b40*/  FMUL R108, R108, R17.reuse ;  /* 0x000000116c6c7220 */ /* 0x080fe20000400000 */
[-C--:B------:R-:W-:Y:S01]  /*4b50*/  FMUL R109, R109, R17.reuse ;  /* 0x000000116d6d7220 */ /* 0x080fe20000400000 */
[-C--:B------:R-:W-:Y:S01]  /*4b60*/  FMUL R112, R112, R17.reuse ;  /* 0x0000001170707220 */ /* 0x080fe20000400000 */
[-C--:B------:R-:W-:Y:S01]  /*4b70*/  FMUL R113, R113, R17.reuse ;  /* 0x0000001171717220 */ /* 0x080fe20000400000 */
[-C--:B------:R-:W-:Y:S01]  /*4b80*/  FMUL R116, R116, R17.reuse ;  /* 0x0000001174747220 */ /* 0x080fe20000400000 */
[----:B------:R-:W-:Y:S01]  /*4b90*/  FMUL R117, R117, R17 ;  /* 0x0000001175757220 */ /* 0x000fe20000400000 */
[-C--:B-----5:R-:W-:Y:S01]  /*4ba0*/  FMUL R88, R88, R20.reuse ;  /* 0x0000001458587220 */ /* 0x0a0fe20000400000 */
[-C--:B------:R-:W-:Y:S01]  /*4bb0*/  FMUL R89, R89, R20.reuse ;  /* 0x0000001459597220 */ /* 0x080fe20000400000 */
[-C--:B------:R-:W-:Y:S01]  /*4bc0*/  FMUL R92, R92, R20.reuse ;  /* 0x000000145c5c7220 */ /* 0x080fe20000400000 */
[-C--:B------:R-:W-:Y:S01]  /*4bd0*/  FMUL R93, R93, R20.reuse ;  /* 0x000000145d5d7220 */ /* 0x080fe20000400000 */
[-C--:B------:R-:W-:Y:S01]  /*4be0*/  FMUL R96, R96, R20.reuse ;  /* 0x0000001460607220 */ /* 0x080fe20000400000 */
[-C--:B------:R-:W-:Y:S01]  /*4bf0*/  FMUL R97, R97, R20.reuse ;  /* 0x0000001461617220 */ /* 0x080fe20000400000 */
[-C--:B------:R-:W-:Y:S01]  /*4c00*/  FMUL R100, R100, R20.reuse ;  /* 0x0000001464647220 */ /* 0x080fe20000400000 */
[----:B------:R-:W-:Y:S01]  /*4c10*/  FMUL R101, R101, R20 ;  /* 0x0000001465657220 */ /* 0x000fe20000400000 */
[----:B------:R-:W-:Y:S01]  /*4c20*/  FMUL R103, R103, R13 ;  /* 0x0000000d67677220 */ /* 0x000fe20000400000 */
[----:B------:R-:W-:-:S02]  /*4c30*/  PRMT R26, R31, R127, R208 ;  /* 0x0000007f1f1a7216 */ /* 0x000fc400000000d0 */
[-C--:B------:R-:W-:Y:S02]  /*4c40*/  PRMT R27, R31, R126.reuse, R208 ;  /* 0x0000007e1f1b7216 */ /* 0x080fe400000000d0 */
[-C--:B------:R-:W-:Y:S02]  /*4c50*/  PRMT R36, R22, R127.reuse, R37 ;  /* 0x0000007f16247216 */ /* 0x080fe40000000025 */
[-C--:B------:R-:W-:Y:S02]  /*4c60*/  PRMT R38, R128, R127.reuse, R39 ;  /* 0x0000007f80267216 */ /* 0x080fe40000000027 */
[CCC-:B------:R-:W-:Y:S02]  /*4c70*/  PRMT R30, R213.reuse, R127.reuse, R218.reuse ;  /* 0x0000007fd51e7216 */ /* 0x1c0fe400000000da */
[----:B------:R-:W-:Y:S02]  /*4c80*/  PRMT R31, R213, R126, R218 ;  /* 0x0000007ed51f7216 */ /* 0x000fe400000000da */
[----:B------:R-:W-:-:S02]  /*4c90*/  PRMT R32, R217, R127, R212 ;  /* 0x0000007fd9207216 */ /* 0x000fc400000000d4 */
[-C--:B------:R-:W-:Y:S02]  /*4ca0*/  PRMT R33, R217, R126.reuse, R212 ;  /* 0x0000007ed9217216 */ /* 0x080fe400000000d4 */
[-C--:B------:R-:W-:Y:S02]  /*4cb0*/  PRMT R37, R22, R126.reuse, R37 ;  /* 0x0000007e16257216 */ /* 0x080fe40000000025 */
[----:B------:R-:W-:Y:S01]  /*4cc0*/  PRMT R39, R128, R126, R39 ;  /* 0x0000007e80277216 */ /* 0x000fe20000000027 */
[----:B------:R-:W-:Y:S06]  /*4cd0*/  BAR.SYNC.DEFER_BLOCKING 0x0 ;  /* 0x0000000000007b1d */ /* 0x000fec0000010000 */
[----:B------:R-:W-:-:S06]  /*4ce0*/  WARPGROUP.ARRIVE ;  /* 0x00000000000079c5 */ /* 0x000fcc0000000000 */
[----:B------:R-:W-:Y:S01]  /*4cf0*/  QGMMA.64x32x32.F32.E4M3.E4M3 R104, R24, gdesc[UR8], R104 ;  /* 0x0060000818687df3 */ /* 0x000fe20008700868 */
[----:B------:R-:W-:Y:S01]  /*4d00*/  FADD R49, R48, R49 ;  /* 0x0000003130317221 */ /* 0x000fe20000000000 */
        /* <DEDUP_REMOVED lines=32> */
[----:B------:R-:W-:Y:S03]  /*4f10*/  QGMMA.64x32x32.F32.E4M3.E4M3 R104, R28, gdesc[UR20], R104 ;  /* 0x006000141c687df3 */ /* 0x000fe60008700868 */
        /* <DEDUP_REMOVED lines=27> */
[----:B------:R-:W-:-:S02]  /*50d0*/  FADD R44, R45, R44 ;  /* 0x0000002c2d2c7221 */ /* 0x000fc40000000000 */
[----:B------:R-:W0:Y:S04]  /*50e0*/  SHFL.BFLY PT, R4, R61, 0x2, 0x1f ;  /* 0x0c401f003d047f89 */ /* 0x000e2800000e0000 */
[----:B------:R-:W1:Y:S04]  /*50f0*/  SHFL.BFLY PT, R6, R219, 0x2, 0x1f ;  /* 0x0c401f00db067f89 */ /* 0x000e6800000e0000 */
[----:B------:R-:W2:Y:S04]  /*5100*/  SHFL.BFLY PT, R5, R192, 0x2, 0x1f ;  /* 0x0c401f00c0057f89 */ /* 0x000ea800000e0000 */
[----:B------:R-:W3:Y:S01]  /*5110*/  SHFL.BFLY PT, R7, R44, 0x2, 0x1f ;  /* 0x0c401f002c077f89 */ /* 0x000ee200000e0000 */
[----:B------:R-:W-:Y:S01]  /*5120*/  QGMMA.64x32x32.F32.E4M3.E4M3 R88, R36, gdesc[UR20], R88, gsb0 ;  /* 0x0060001424587df3 */ /* 0x000fe20008000858 */
[----:B0-----:R-:W-:Y:S01]  /*5130*/  FADD R4, R61, R4 ;  /* 0x000000043d047221 */ /* 0x001fe20000000000 */
[----:B------:R-:W-:Y:S01]  /*5140*/  UIADD3 UR5, UP0, UR5, 0x40, URZ ;  /* 0x0000004005057890 */ /* 0x000fe2000ff1e03f */
[----:B-1----:R-:W-:Y:S01]  /*5150*/  FADD R6, R219, R6 ;  /* 0x00000006db067221 */ /* 0x002fe20000000000 */
[----:B--2---:R-:W-:Y:S01]  /*5160*/  FADD R8, R192, R5 ;  /* 0x00000005c0087221 */ /* 0x004fe20000000000 */
[----:B---3--:R-:W-:Y:S01]  /*5170*/  FADD R10, R44, R7 ;  /* 0x000000072c0a7221 */ /* 0x008fe20000000000 */
[----:B------:R-:W0:Y:S01]  /*5180*/  SHFL.BFLY PT, R5, R4, 0x1, 0x1f ;  /* 0x0c201f0004057f89 */ /* 0x000e2200000e0000 */
[----:B------:R-:W-:-:S03]  /*5190*/  UIADD3.X UR6, URZ, UR6, URZ, UP0, !UPT ;  /* 0x000000063f067290 */ /* 0x000fc600087fe43f */
[----:B------:R-:W1:Y:S04]  /*51a0*/  SHFL.BFLY PT, R7, R6, 0x1, 0x1f ;  /* 0x0c201f0006077f89 */ /* 0x000e6800000e0000 */
[----:B------:R-:W2:Y:S04]  /*51b0*/  SHFL.BFLY PT, R9, R8, 0x1, 0x1f ;  /* 0x0c201f0008097f89 */ /* 0x000ea800000e0000 */
[----:B------:R-:W3:Y:S01]  /*51c0*/  SHFL.BFLY PT, R11, R10, 0x1, 0x1f ;  /* 0x0c201f000a0b7f89 */ /* 0x000ee200000e0000 */
[----:B------:R-:W-:Y:S01]  /*51d0*/  IMAD.U32 R12, RZ, RZ, UR6 ;  /* 0x00000006ff0c7e24 */ /* 0x000fe2000f8e00ff */
[----:B------:R-:W-:-:S04]  /*51e0*/  ISETP.LE.U32.AND P0, PT, R191, UR5, PT ;  /* 0x00000005bf007c0c */ /* 0x000fc8000bf03070 */
[----:B------:R-:W-:Y:S01]  /*51f0*/  ISETP.GE.U32.AND.EX P0, PT, R12, RZ, PT, P0 ;  /* 0x000000ff0c00720c */ /* 0x000fe20003f06100 */
[----:B------:R-:W-:Y:S01]  /*5200*/  ULEA UR4, UR19, UR4, 0x6 ;  /* 0x0000000413047291 */ /* 0x000fe2000f8e303f */
[----:B0-----:R-:W-:Y:S01]  /*5210*/  FADD R12, R4, R5 ;  /* 0x00000005040c7221 */ /* 0x001fe20000000000 */
[----:B-1----:R-:W-:Y:S01]  /*5220*/  FADD R7, R6, R7 ;  /* 0x0000000706077221 */ /* 0x002fe20000000000 */
[----:B--2---:R-:W-:Y:S01]  /*5230*/  FADD R9, R8, R9 ;  /* 0x0000000908097221 */ /* 0x004fe20000000000 */
[----:B------:R-:W-:Y:S02]  /*5240*/  WARPGROUP.DEPBAR.LE gsb0, 0x0 ;  /* 0x00008000000079c5 */ /* 0x000fe40000010000 */
[----:B---3--:R-:W-:Y:S01]  /*5250*/  FADD R4, R10, R11 ;  /* 0x0000000b0a047221 */ /* 0x008fe20000000000 */
[----:B------:R-:W-:Y:S01]  /*5260*/  FFMA R183, R14, R183, R7 ;  /* 0x000000b70eb77223 */ /* 0x000fe20000000007 */
[----:B------:R-:W-:Y:S01]  /*5270*/  FFMA R184, R17, R184, R12 ;  /* 0x000000b811b87223 */ /* 0x000fe2000000000c */
[----:B------:R-:W-:Y:S01]  /*5280*/  FFMA R185, R20, R185, R9 ;  /* 0x000000b914b97223 */ /* 0x000fe20000000009 */
[----:B------:R-:W-:Y:S01]  /*5290*/  FFMA R186, R13, R186, R4 ;  /* 0x000000ba0dba7223 */ /* 0x000fe20000000004 */
[----:B------:R-:W-:-:S02]  /*52a0*/  IMAD R2, R3, 0x40, R2 ;  /* 0x0000004003027824 */ /* 0x000fc400078e0202 */
[----:B------:R-:W-:Y:S02]  /*52b0*/  IMAD.MOV.U32 R128, RZ, RZ, R77 ;  /* 0x000000ffff807224 */ /* 0x000fe400078e004d */
[----:B------:R-:W-:Y:S02]  /*52c0*/  IMAD.MOV.U32 R187, RZ, RZ, R62 ;  /* 0x000000ffffbb7224 */ /* 0x000fe400078e003e */
[----:B------:R-:W-:Y:S02]  /*52d0*/  IMAD.MOV.U32 R189, RZ, RZ, R42 ;  /* 0x000000ffffbd7224 */ /* 0x000fe400078e002a */
[----:B------:R-:W-:Y:S01]  /*52e0*/  IMAD.MOV.U32 R188, RZ, RZ, R23 ;  /* 0x000000ffffbc7224 */ /* 0x000fe200078e0017 */
[----:B------:R-:W-:Y:S06]  /*52f0*/  @!P0 BRA `(.L_x_1) ;  /* 0xffffffc400788947 */ /* 0x000fec000383ffff */
.L_x_0:
[----:B------:R-:W-:Y:S01]  /*5300*/  SHF.R.U32.HI R3, RZ, 0x1, R125 ;  /* 0x00000001ff037819 */ /* 0x000fe2000001167d */
[----:B------:R-:W-:Y:S01]  /*5310*/  FMUL R4, R103, 0.25 ;  /* 0x3e80000067047820 */ /* 0x000fe20000400000 */
[----:B------:R-:W-:Y:S01]  /*5320*/  IADD3 R121, R0, UR7, R121 ;  /* 0x0000000700797c10 */ /* 0x000fe2000fffe079 */
[----:B------:R-:W-:Y:S01]  /*5330*/  FMUL R6, R99, 0.25 ;  /* 0x3e80000063067820 */ /* 0x000fe20000400000 */
[----:B------:R-:W-:Y:S01]  /*5340*/  LOP3.LUT R0, R3, 0x4, RZ, 0xc0, !PT ;  /* 0x0000000403007812 */ /* 0x000fe200078ec0ff */
[----:B------:R-:W-:Y:S01]  /*5350*/  FMUL R3, R102, 0.25 ;  /* 0x3e80000066037820 */ /* 0x000fe20000400000 */
[----:B------:R-:W-:Y:S01]  /*5360*/  FSETP.GT.AND P3, PT, |R186|, 8.50705917302346158658e+37, PT ;  /* 0x7e800000ba00780b */ /* 0x000fe20003f64200 */
[----:B------:R-:W-:Y:S01]  /*5370*/  FMUL R7, R110, 0.25 ;  /* 0x3e8000006e077820 */ /* 0x000fe20000400000 */
[----:B------:R-:W-:Y:S01]  /*5380*/  IADD3 R2, R120, UR7, R123 ;  /* 0x0000000778027c10 */ /* 0x000fe2000fffe07b */
[----:B------:R-:W-:Y:S01]  /*5390*/  FMUL R8, R93, 0.25 ;  /* 0x3e8000005d087820 */ /* 0x000fe20000400000 */
[----:B------:R-:W-:Y:S01]  /*53a0*/  FSEL R102, R3, R102, P3 ;  /* 0x0000006603667208 */ /* 0x000fe20001800000 */
[----:B------:R-:W-:Y:S01]  /*53b0*/  FMUL R3, R98, 0.25 ;  /* 0x3e80000062037820 */ /* 0x000fe20000400000 */
[----:B------:R-:W-:Y:S01]  /*53c0*/  FSEL R18, R4, R103, P3 ;  /* 0x0000006704127208 */ /* 0x000fe20001800000 */
[----:B------:R-:W-:Y:S01]  /*53d0*/  FMUL R4, R95, 0.25 ;  /* 0x3e8000005f047820 */ /* 0x000fe20000400000 */
[----:B------:R-:W-:Y:S01]  /*53e0*/  LOP3.LUT R5, R125, 0x60, RZ, 0xc0, !PT ;  /* 0x000000607d057812 */ /* 0x000fe200078ec0ff */
[----:B------:R-:W-:Y:S01]  /*53f0*/  IMAD.MOV.U32 R41, RZ, RZ, 0x3dc6b27f ;  /* 0x3dc6b27fff297424 */ /* 0x000fe200078e00ff */
[----:B------:R-:W-:Y:S01]  /*5400*/  FSEL R22, R6, R99, P3 ;  /* 0x0000006306167208 */ /* 0x000fe20001800000 */
[----:B------:R-:W-:Y:S01]  /*5410*/  FMUL R6, R91, 0.25 ;  /* 0x3e8000005b067820 */ /* 0x000fe20000400000 */
[----:B------:R-:W-:Y:S01]  /*5420*/  FSEL R98, R3, R98, P3 ;  /* 0x0000006203627208 */ /* 0x000fe20001800000 */
[----:B------:R-:W-:Y:S01]  /*5430*/  FMUL R3, R90, 0.25 ;  /* 0x3e8000005a037820 */ /* 0x000fe20000400000 */
[----:B------:R-:W-:Y:S01]  /*5440*/  IMAD R2, R5, 0x8, R2 ;  /* 0x0000000805027824 */ /* 0x000fe200078e0202 */
[----:B------:R-:W-:Y:S01]  /*5450*/  FSEL R26, R4, R95, P3 ;  /* 0x0000005f041a7208 */ /* 0x000fe20001800000 */
[----:B------:R-:W-:Y:S01]  /*5460*/  FMUL R5, R94, 0.25 ;  /* 0x3e8000005e057820 */ /* 0x000fe20000400000 */
[----:B------:R-:W-:Y:S01]  /*5470*/  FMUL R4, R101, 0.25 ;  /* 0x3e80000065047820 */ /* 0x000fe20000400000 */
[----:B------:R-:W-:Y:S01]  /*5480*/  FSEL R30, R6, R91, P3 ;  /* 0x0000005b061e7208 */ /* 0x000fe20001800000 */
[----:B------:R-:W-:Y:S01]  /*5490*/  FMUL R6, R97, 0.25 ;  /* 0x3e80000061067820 */ /* 0x000fe20000400000 */
[----:B------:R-:W-:Y:S01]  /*54a0*/  FSEL R90, R3, R90, P3 ;  /* 0x0000005a035a7208 */ /* 0x000fe20001800000 */
[----:B------:R-:W-:Y:S01]  /*54b0*/  FMUL R3, R100, 0.25 ;  /* 0x3e80000064037820 */ /* 0x000fe20000400000 */
[----:B------:R-:W-:Y:S01]  /*54c0*/  FSETP.GT.AND P1, PT, |R185|, 8.50705917302346158658e+37, PT ;  /* 0x7e800000b900780b */ /* 0x000fe20003f24200 */
[----:B------:R-:W-:Y:S01]  /*54d0*/  BAR.SYNC.DEFER_BLOCKING 0x0 ;  /* 0x0000000000007b1d */ /* 0x000fe20000010000 */
[----:B------:R-:W-:Y:S01]  /*54e0*/  FSEL R94, R5, R94, P3 ;  /* 0x0000005e055e7208 */ /* 0x000fe20001800000 */
[----:B------:R-:W-:Y:S01]  /*54f0*/  FMUL R5, R96, 0.25 ;  /* 0x3e80000060057820 */ /* 0x000fe20000400000 */
[----:B------:R-:W-:Y:S01]  /*5500*/  FSEL R20, R4, R101, P1 ;  /* 0x0000006504147208 */ /* 0x000fe20000800000 */
[----:B------:R-:W-:Y:S01]  /*5510*/  FMUL R4, R89, 0.25 ;  /* 0x3e80000059047820 */ /* 0x000fe20000400000 */
[----:B------:R-:W-:Y:S01]  /*5520*/  FSEL R100, R3, R100, P1 ;  /* 0x0000006403647208 */ /* 0x000fe20000800000 */
[----:B------:R-:W-:Y:S01]  /*5530*/  FMUL R3, R92, 0.25 ;  /* 0x3e8000005c037820 */ /* 0x000fe20000400000 */
[----:B------:R-:W-:Y:S01]  /*5540*/  FSEL R24, R6, R97, P1 ;  /* 0x0000006106187208 */ /* 0x000fe20000800000 */
[----:B------:R-:W-:Y:S01]  /*5550*/  FMUL R6, R119, 0.25 ;  /* 0x3e80000077067820 */ /* 0x000fe20000400000 */
[----:B------:R-:W-:Y:S01]  /*5560*/  FSETP.GT.AND P0, PT, |R183|, 8.50705917302346158658e+37, PT ;  /* 0x7e800000b700780b */ /* 0x000fe20003f04200 */
[----:B------:R-:W-:Y:S01]  /*5570*/  ULDC.64 UR4, c[0x0][0x270] ;  /* 0x00009c0000047ab9 */ /* 0x000fe20000000a00 */
        /* <DEDUP_REMOVED lines=17> */
[----:B------:R-:W-:Y:S01]  /*5690*/  UIMAD UR4, UR16, UR4, URZ ;  /* 0x00000004100472a4 */ /* 0x000fe2000f8e023f */
        /* <DEDUP_REMOVED lines=11> */
[----:B------:R-:W-:Y:S01]  /*5750*/  FMUL R4, R183, 8388608 ;  /* 0x4b000000b7047820 */ /* 0x000fe20000400000 */
[----:B------:R-:W-:Y:S01]  /*5760*/  FSEL R37, R7, R110, P0 ;  /* 0x0000006e07257208 */ /* 0x000fe20000000000 */
[----:B------:R-:W-:Y:S01]  /*5770*/  FMUL R7, R104, 0.25 ;  /* 0x3e80000068077820 */ /* 0x000fe20000400000 */
[----:B------:R-:W-:Y:S01]  /*5780*/  FSEL R112, R3, R112, P2 ;  /* 0x0000007003707208 */ /* 0x000fe20001000000 */
[----:B------:R-:W-:Y:S01]  /*5790*/  FMUL R3, R184, 8388608 ;  /* 0x4b000000b8037820 */ /* 0x000fe20000400000 */
[----:B------:R-:W-:Y:S01]  /*57a0*/  FSEL R44, R6, R105, P2 ;  /* 0x00000069062c7208 */ /* 0x000fe20001000000 */
[----:B------:R-:W-:Y:S01]  /*57b0*/  FMUL R6, R185, 8388608 ;  /* 0x4b000000b9067820 */ /* 0x000fe20000400000 */
[----:B------:R-:W-:Y:S01]  /*57c0*/  FSETP.GEU.AND P6, PT, R183, 1.175494350822287508e-38, PT ;  /* 0x00800000b700780b */ /* 0x000fe20003fce000 */
[----:B------:R-:W-:Y:S01]  /*57d0*/  IMAD.IADD R0, R0, 0x1, R121 ;  /* 0x0000000100007824 */ /* 0x000fe200078e0279 */
[----:B------:R-:W-:-:S02]  /*57e0*/  FSETP.GEU.AND P5, PT, R184, 1.175494350822287508e-38, PT ;  /* 0x00800000b800780b */ /* 0x000fc40003fae000 */
[----:B------:R-:W-:Y:S02]  /*57f0*/  FSETP.GEU.AND P4, PT, R185, 1.175494350822287508e-38, PT ;  /* 0x00800000b900780b */ /* 0x000fe40003f8e000 */
[----:B------:R-:W-:Y:S02]  /*5800*/  FSEL R108, R5, R108, P2 ;  /* 0x0000006c056c7208 */ /* 0x000fe40001000000 */
[----:B------:R-:W-:Y:S02]  /*5810*/  FSEL R50, R4, R183, !P6 ;  /* 0x000000b704327208 */ /* 0x000fe40007000000 */
[----:B------:R-:W-:Y:S01]  /*5820*/  FSEL R28, R8, R93, P1 ;  /* 0x0000005d081c7208 */ /* 0x000fe20000800000 */
[----:B------:R-:W-:Y:S01]  /*5830*/  FMUL R8, R107, 0.25 ;  /* 0x3e8000006b087820 */ /* 0x000fe20000400000 */
[----:B------:R-:W-:Y:S02]  /*5840*/  FSEL R5, RZ, -23, P6 ;  /* 0xc1b80000ff057808 */ /* 0x000fe40003000000 */
[----:B------:R-:W-:Y:S01]  /*5850*/  FSEL R104, R7, R104, P2 ;  /* 0x0000006807687208 */ /* 0x000fe20001000000 */
[----:B------:R-:W-:Y:S01]  /*5860*/  FMUL R7, R186, 8388608 ;  /* 0x4b000000ba077820 */ /* 0x000fe20000400000 */
[----:B------:R-:W-:-:S02]  /*5870*/  FSEL R48, R3, R184, !P5 ;  /* 0x000000b803307208 */ /* 0x000fc40006800000 */
[----:B------:R-:W-:Y:S02]  /*5880*/  FSETP.GEU.AND P6, PT, |R186|, 1.175494350822287508e-38, PT ;  /* 0x00800000ba00780b */ /* 0x000fe40003fce200 */
[----:B------:R-:W-:Y:S01]  /*5890*/  FSEL R52, R6, R185, !P4 ;  /* 0x000000b906347208 */ /* 0x000fe20006000000 */
[----:B------:R-:W-:Y:S01]  /*58a0*/  VIADD R6, R50, 0xc0cafb0d ;  /* 0xc0cafb0d32067836 */ /* 0x000fe20000000000 */
[----:B------:R-:W-:Y:S01]  /*58b0*/  FSEL R10, RZ, -23, P4 ;  /* 0xc1b80000ff0a7808 */ /* 0x000fe20002000000 */
[----:B------:R-:W-:Y:S01]  /*58c0*/  VIADD R4, R48, 0xc0cafb0d ;  /* 0xc0cafb0d30047836 */ /* 0x000fe20000000000 */
[----:B------:R-:W-:Y:S02]  /*58d0*/  FSEL R3, RZ, -23, P5 ;  /* 0xc1b80000ff037808 */ /* 0x000fe40002800000 */
[C---:B------:R-:W-:Y:S01]  /*58e0*/  FSETP.GEU.AND P4, PT, |R185|.reuse, 1.175494350822287508e-38, PT ;  /* 0x00800000b900780b */ /* 0x040fe20003f8e200 */
[----:B------:R-:W-:Y:S01]  /*58f0*/  @P1 FMUL R185, R185, 0.25 ;  /* 0x3e800000b9b91820 */ /* 0x000fe20000400000 */
[----:B------:R-:W-:-:S02]  /*5900*/  FSETP.GEU.AND P5, PT, R186, 1.175494350822287508e-38, PT ;  /* 0x00800000ba00780b */ /* 0x000fc40003fae000 */
[----:B------:R-:W-:Y:S01]  /*5910*/  FSEL R107, R8, R107, P0 ;  /* 0x0000006b086b7208 */ /* 0x000fe20000000000 */
[----:B------:R-:W-:Y:S01]  /*5920*/  VIADD R8, R52, 0xc0cafb0d ;  /* 0xc0cafb0d34087836 */ /* 0x000fe20000000000 */
[----:B------:R-:W-:Y:S01]  /*5930*/  FSEL R49, R7, R186, !P5 ;  /* 0x000000ba07317208 */ /* 0x000fe20006800000 */
[----:B------:R-:W-:Y:S01]  /*5940*/  @P3 FMUL R186, R186, 0.25 ;  /* 0x3e800000baba3820 */ /* 0x000fe20000400000 */
[----:B------:R-:W-:Y:S01]  /*5950*/  LOP3.LUT R7, R6, 0xff800000, RZ, 0xc0, !PT ;  /* 0xff80000006077812 */ /* 0x000fe200078ec0ff */
[----:B------:R-:W-:Y:S01]  /*5960*/  @!P6 FMUL R18, R18, 16777216 ;  /* 0x4b8000001212e820 */ /* 0x000fe20000400000 */
[----:B------:R-:W-:Y:S01]  /*5970*/  LOP3.LUT R11, R8, 0xff800000, RZ, 0xc0, !PT ;  /* 0xff800000080b7812 */ /* 0x000fe200078ec0ff */
[----:B------:R-:W-:Y:S01]  /*5980*/  VIADD R9, R49, 0xc0cafb0d ;  /* 0xc0cafb0d31097836 */ /* 0x000fe20000000000 */
[----:B------:R-:W-:Y:S01]  /*5990*/  I2FP.F32.S32 R8, R7 ;  /* 0x0000000700087245 */ /* 0x000fe20000201400 */
[----:B------:R-:W-:Y:S01]  /*59a0*/  @!P6 FMUL R186, R186, 16777216 ;  /* 0x4b800000babae820 */ /* 0x000fe20000400000 */
[----:B------:R-:W-:Y:S01]  /*59b0*/  @!P4 FMUL R185, R185, 16777216 ;  /* 0x4b800000b9b9c820 */ /* 0x000fe20000400000 */
[C---:B------:R-:W-:Y:S01]  /*59c0*/  FSETP.GEU.AND P3, PT, |R183|.reuse, 1.175494350822287508e-38, PT ;  /* 0x00800000b700780b */ /* 0x040fe20003f6e200 */
[----:B------:R-:W-:Y:S01]  /*59d0*/  @P0 FMUL R183, R183, 0.25 ;  /* 0x3e800000b7b70820 */ /* 0x000fe20000400000 */
[----:B------:R-:W-:Y:S01]  /*59e0*/  LOP3.LUT R14, R9, 0xff800000, RZ, 0xc0, !PT ;  /* 0xff800000090e7812 */ /* 0x000fe200078ec0ff */
[----:B------:R-:W0:Y:S01]  /*59f0*/  MUFU.RCP R17, R186 ;  /* 0x000000ba00117308 */ /* 0x000e220000001000 */
[----:B------:R-:W-:Y:S01]  /*5a00*/  FFMA.FTZ R9, R8, 1.1920928955078125e-07, R5 ;  /* 0x3400000008097823 */ /* 0x000fe20000010005 */
[C---:B------:R-:W-:Y:S01]  /*5a10*/  FSETP.GEU.AND P1, PT, |R184|.reuse, 1.175494350822287508e-38, PT ;  /* 0x00800000b800780b */ /* 0x040fe20003f2e200 */
[----:B------:R-:W-:Y:S01]  /*5a20*/  @P2 FMUL R184, R184, 0.25 ;  /* 0x3e800000b8b82820 */ /* 0x000fe20000400000 */
[----:B------:R-:W-:Y:S01]  /*5a30*/  LOP3.LUT R4, R4, 0xff800000, RZ, 0xc0, !PT ;  /* 0xff80000004047812 */ /* 0x000fe200078ec0ff */
[----:B------:R-:W-:Y:S01]  /*5a40*/  @!P6 FMUL R102, R102, 16777216 ;  /* 0x4b8000006666e820 */ /* 0x000fe20000400000 */
[----:B------:R-:W-:Y:S01]  /*5a50*/  FSEL R12, RZ, -23, P5 ;  /* 0xc1b80000ff0c7808 */ /* 0x000fe20002800000 */
[----:B------:R-:W-:Y:S01]  /*5a60*/  @!P6 FMUL R22, R22, 16777216 ;  /* 0x4b8000001616e820 */ /* 0x000fe20000400000 */
[----:B------:R-:W1:Y:S01]  /*5a70*/  MUFU.RCP R5, R185 ;  /* 0x000000b900057308 */ /* 0x000e620000001000 */
[----:B------:R-:W-:Y:S01]  /*5a80*/  I2FP.F32.S32 R6, R4 ;  /* 0x0000000400067245 */ /* 0x000fe20000201400 */
[----:B------:R-:W-:Y:S01]  /*5a90*/  @!P6 FMUL R98, R98, 16777216 ;  /* 0x4b8000006262e820 */ /* 0x000fe20000400000 */
[----:B------:R-:W-:Y:S01]  /*5aa0*/  I2FP.F32.S32 R15, R14 ;  /* 0x0000000e000f7245 */ /* 0x000fe20000201400 */
[----:B------:R-:W-:Y:S01]  /*5ab0*/  @!P6 FMUL R26, R26, 16777216 ;  /* 0x4b8000001a1ae820 */ /* 0x000fe20000400000 */
        /* <DEDUP_REMOVED lines=13> */
[----:B------:R-:W-:Y:S01]  /*5b90*/  FFMA.FTZ R3, R6, 1.1920928955078125e-07, R3 ;  /* 0x3400000006037823 */ /* 0x000fe20000010003 */
[----:B------:R-:W-:Y:S01]  /*5ba0*/  FFMA.FTZ R16, R15, 1.1920928955078125e-07, R12 ;  /* 0x340000000f107823 */ /* 0x000fe2000001000c */
[C---:B0-----:R-:W-:Y:S01]  /*5bb0*/  FMUL R18, R17.reuse, R18 ;  /* 0x0000001211127220 */ /* 0x041fe20000400000 */
[C---:B------:R-:W-:Y:S01]  /*5bc0*/  FMUL R15, R17.reuse, R102 ;  /* 0x00000066110f7220 */ /* 0x040fe20000400000 */
[C---:B------:R-:W-:Y:S01]  /*5bd0*/  FMUL R19, R17.reuse, R22 ;  /* 0x0000001611137220 */ /* 0x040fe20000400000 */
[C---:B------:R-:W-:Y:S01]  /*5be0*/  FMUL R98, R17.reuse, R98 ;  /* 0x0000006211627220 */ /* 0x040fe20000400000 */
[C---:B------:R-:W-:Y:S01]  /*5bf0*/  FMUL R26, R17.reuse, R26 ;  /* 0x0000001a111a7220 */ /* 0x040fe20000400000 */
[C---:B------:R-:W-:Y:S01]  /*5c00*/  FMUL R25, R17.reuse, R94 ;  /* 0x0000005e11197220 */ /* 0x040fe20000400000 */
[C---:B------:R-:W-:Y:S01]  /*5c10*/  FMUL R30, R17.reuse, R30 ;  /* 0x0000001e111e7220 */ /* 0x040fe20000400000 */
[----:B------:R-:W-:Y:S01]  /*5c20*/  FMUL R29, R17, R90 ;  /* 0x0000005a111d7220 */ /* 0x000fe20000400000 */
[----:B------:R-:W0:Y:S01]  /*5c30*/  MUFU.RCP R6, R183 ;  /* 0x000000b700067308 */ /* 0x000e220000001000 */
[C---:B-1----:R-:W-:Y:S01]  /*5c40*/  FMUL R20, R5.reuse, R20 ;  /* 0x0000001405147220 */ /* 0x042fe20000400000 */
[C---:B------:R-:W-:Y:S01]  /*5c50*/  FMUL R17, R5.reuse, R100 ;  /* 0x0000006405117220 */ /* 0x040fe20000400000 */
[C---:B------:R-:W-:Y:S01]  /*5c60*/  FMUL R24, R5.reuse, R24 ;  /* 0x0000001805187220 */ /* 0x040fe20000400000 */
[C---:B------:R-:W-:Y:S01]  /*5c70*/  FMUL R21, R5.reuse, R96 ;  /* 0x0000006005157220 */ /* 0x040fe20000400000 */
[C---:B------:R-:W-:Y:S01]  /*5c80*/  FMUL R28, R5.reuse, R28 ;  /* 0x0000001c051c7220 */ /* 0x040fe20000400000 */
[C---:B------:R-:W-:Y:S01]  /*5c90*/  FMUL R27, R5.reuse, R92 ;  /* 0x0000005c051b7220 */ /* 0x040fe20000400000 */
[C---:B------:R-:W-:Y:S01]  /*5ca0*/  FMUL R32, R5.reuse, R32 ;  /* 0x0000002005207220 */ /* 0x040fe20000400000 */
[----:B------:R-:W-:Y:S01]  /*5cb0*/  FMUL R31, R5, R88 ;  /* 0x00000058051f7220 */ /* 0x000fe20000400000 */
[----:B------:R-:W-:Y:S01]  /*5cc0*/  I2FP.F32.S32 R13, R11 ;  /* 0x0000000b000d7245 */ /* 0x000fe20000201400 */
[----:B------:R-:W1:Y:S01]  /*5cd0*/  MUFU.RCP R5, R184 ;  /* 0x000000b800057308 */ /* 0x000e620000001000 */
[----:B------:R-:W-:-:S02]  /*5ce0*/  IMAD.IADD R4, R48, 0x1, -R4 ;  /* 0x0000000130047824 */ /* 0x000fc400078e0a04 */
        /* <DEDUP_REMOVED lines=17> */
[----:B------:R-:W-:Y:S01]  /*5e00*/  FADD R4, R4, -1 ;  /* 0xbf80000004047421 */ /* 0x000fe20000000000 */
        /* <DEDUP_REMOVED lines=16> */
[----:B------:R-:W-:Y:S01]  /*5f10*/  FFMA.FTZ R5, R4, R41, -0.16845393180847167969 ;  /* 0xbe2c7f3004057423 */ /* 0x000fe20000010029 */
[----:B------:R-:W-:Y:S01]  /*5f20*/  F2FP.SATFINITE.E4M3.F32.PACK_AB_MERGE_C R10, R111, R10, RZ ;  /* 0x0000000a6f0a723e */ /* 0x000fe200048070ff */
[----:B------:R-:W-:Y:S01]  /*5f30*/  IMAD.IADD R7, R50, 0x1, -R7 ;  /* 0x0000000132077824 */ /* 0x000fe200078e0a07 */
[----:B------:R-:W-:Y:S01]  /*5f40*/  F2FP.SATFINITE.E4M3.F32.PACK_AB_MERGE_C R18, R18, R15, RZ ;  /* 0x0000000f1212723e */ /* 0x000fe200048070ff */
[----:B------:R-:W-:Y:S01]  /*5f50*/  FFMA.FTZ R5, R4, R5, 0.1716887056827545166 ;  /* 0x3e2fcf2a04057423 */ /* 0x000fe20000010005 */
[----:B------:R-:W-:Y:S01]  /*5f60*/  F2FP.SATFINITE.E4M3.F32.PACK_AB_MERGE_C R45, R107, R6, R10 ;  /* 0x000000066b2d723e */ /* 0x000fe2000480700a */
[----:B------:R-:W-:-:S02]  /*5f70*/  IMAD.IADD R11, R52, 0x1, -R11 ;  /* 0x00000001340b7824 */ /* 0x000fc400078e0a0b */
[----:B------:R-:W-:Y:S01]  /*5f80*/  FADD R10, R7, -1 ;  /* 0xbf800000070a7421 */ /* 0x000fe20000000000 */
[----:B------:R-:W-:Y:S01]  /*5f90*/  FFMA.FTZ R5, R4, R5, -0.17900948226451873779 ;  /* 0xbe374e4304057423 */ /* 0x000fe20000010005 */
[----:B------:R-:W-:Y:S02]  /*5fa0*/  IMAD.IADD R14, R49, 0x1, -R14 ;  /* 0x00000001310e7824 */ /* 0x000fe400078e0a0e */
[----:B------:R-:W-:Y:S01]  /*5fb0*/  FADD R12, R11, -1 ;  /* 0xbf8000000b0c7421 */ /* 0x000fe20000000000 */
[----:B------:R-:W-:Y:S01]  /*5fc0*/  FFMA.FTZ R7, R10, R41, -0.16845393180847167969 ;  /* 0xbe2c7f300a077423 */ /* 0x000fe20000010029 */
[----:B------:R-:W-:Y:S01]  /*5fd0*/  FFMA.FTZ R5, R4, R5, 0.20512372255325317383 ;  /* 0x3e520bf404057423 */ /* 0x000fe20000010005 */
[----:B------:R-:W-:Y:S01]  /*5fe0*/  FADD R14, R14, -1 ;  /* 0xbf8000000e0e7421 */ /* 0x000fe20000000000 */
[----:B------:R-:W-:Y:S01]  /*5ff0*/  F2FP.SATFINITE.E4M3.F32.PACK_AB_MERGE_C R37, R40, R37, RZ ;  /* 0x000000252825723e */ /* 0x000fe200048070ff */
[----:B------:R-:W-:Y:S01]  /*6000*/  FFMA.FTZ R11, R12, R41, -0.16845393180847167969 ;  /* 0xbe2c7f300c0b7423 */ /* 0x000fe20000010029 */
[----:B------:R-:W-:Y:S01]  /*6010*/  FFMA.FTZ R5, R4, R5, -0.24046532809734344482 ;  /* 0xbe763c8b04057423 */ /* 0x000fe20000010005 */
[----:B------:R-:W-:Y:S01]  /*6020*/  F2FP.SATFINITE.E4M3.F32.PACK_AB_MERGE_C R27, R28, R27, RZ ;  /* 0x0000001b1c1b723e */ /* 0x000fe200048070ff */
[----:B------:R-:W-:Y:S01]  /*6030*/  FFMA.FTZ R15, R14, R41, -0.16845393180847167969 ;  /* 0xbe2c7f300e0f7423 */ /* 0x000fe20000010029 */
[----:B------:R-:W-:Y:S01]  /*6040*/  F2FP.SATFINITE.E4M3.F32.PACK_AB_MERGE_C R25, R26, R25, RZ ;  /* 0x000000191a19723e */ /* 0x000fe200048070ff */
[----:B------:R-:W-:Y:S01]  /*6050*/  FFMA.FTZ R7, R10, R7, 0.1716887056827545166 ;  /* 0x3e2fcf2a0a077423 */ /* 0x000fe20000010007 */
[----:B------:R-:W-:Y:S01]  /*6060*/  FFMA.FTZ R5, R4, R5, 0.28857114911079406738 ;  /* 0x3e93bf9904057423 */ /* 0x000fe20000010005 */
[----:B------:R-:W-:Y:S01]  /*6070*/  F2FP.SATFINITE.E4M3.F32.PACK_AB_MERGE_C R44, R44, R39, R37 ;  /* 0x000000272c2c723e */ /* 0x000fe20004807025 */
[----:B------:R-:W-:Y:S01]  /*6080*/  FFMA.FTZ R11, R12, R11, 0.1716887056827545166 ;  /* 0x3e2fcf2a0c0b7423 */ /* 0x000fe2000001000b */
[----:B------:R-:W-:Y:S01]  /*6090*/  F2FP.SATFINITE.E4M3.F32.PACK_AB_MERGE_C R46, R32, R31, R27 ;  /* 0x0000001f202e723e */ /* 0x000fe2000480701b */
[----:B------:R-:W-:Y:S01]  /*60a0*/  FFMA.FTZ R15, R14, R15, 0.1716887056827545166 ;  /* 0x3e2fcf2a0e0f7423 */ /* 0x000fe2000001000f */
[----:B------:R-:W-:Y:S01]  /*60b0*/  F2FP.SATFINITE.E4M3.F32.PACK_AB_MERGE_C R47, R30, R29, R25 ;  /* 0x0000001d1e2f723e */ /* 0x000fe20004807019 */
[----:B------:R-:W-:Y:S01]  /*60c0*/  FFMA.FTZ R7, R10, R7, -0.17900948226451873779 ;  /* 0xbe374e430a077423 */ /* 0x000fe20000010007 */
[----:B------:R-:W-:Y:S01]  /*60d0*/  FFMA.FTZ R5, R4, R5, -0.36067417263984680176 ;  /* 0xbeb8aa4904057423 */ /* 0x000fe20000010005 */
[----:B------:R-:W-:Y:S01]  /*60e0*/  FFMA.FTZ R11, R12, R11, -0.17900948226451873779 ;  /* 0xbe374e430c0b7423 */ /* 0x000fe2000001000b */
[----:B------:R-:W-:Y:S01]  /*60f0*/  FFMA.FTZ R15, R14, R15, -0.17900948226451873779 ;  /* 0xbe374e430e0f7423 */ /* 0x000fe2000001000f */
[----:B------:R-:W-:Y:S01]  /*6100*/  FFMA.FTZ R7, R10, R7, 0.20512372255325317383 ;  /* 0x3e520bf40a077423 */ /* 0x000fe20000010007 */
[----:B------:R-:W-:Y:S01]  /*6110*/  STSM.16.M88.4 [R2], R44 ;  /* 0x0000002c02007844 */ /* 0x000fe20000000200 */
[----:B------:R-:W-:Y:S01]  /*6120*/  FFMA.FTZ R5, R4, R5, 0.48089820146560668945 ;  /* 0x3ef6384a04057423 */ /* 0x000fe20000010005 */
[----:B------:R-:W-:Y:S01]  /*6130*/  FFMA.FTZ R11, R12, R11, 0.20512372255325317383 ;  /* 0x3e520bf40c0b7423 */ /* 0x000fe2000001000b */
[----:B------:R-:W-:Y:S01]  /*6140*/  FFMA.FTZ R15, R14, R15, 0.20512372255325317383 ;  /* 0x3e520bf40e0f7423 */ /* 0x000fe2000001000f */
[----:B------:R-:W-:Y:S01]  /*6150*/  FFMA.FTZ R7, R10, R7, -0.24046532809734344482 ;  /* 0xbe763c8b0a077423 */ /* 0x000fe20000010007 */
[----:B------:R-:W-:Y:S01]  /*6160*/  FFMA.FTZ R5, R4, R5, -0.72134751081466674805 ;  /* 0xbf38aa3b04057423 */ /* 0x000fe20000010005 */
[----:B------:R-:W-:Y:S01]  /*6170*/  FFMA.FTZ R11, R12, R11, -0.24046532809734344482 ;  /* 0xbe763c8b0c0b7423 */ /* 0x000fe2000001000b */
[----:B------:R-:W-:Y:S01]  /*6180*/  FFMA.FTZ R15, R14, R15, -0.24046532809734344482 ;  /* 0xbe763c8b0e0f7423 */ /* 0x000fe2000001000f */
[----:B------:R-:W-:Y:S01]  /*6190*/  FFMA.FTZ R7, R10, R7, 0.28857114911079406738 ;  /* 0x3e93bf990a077423 */ /* 0x000fe20000010007 */
[----:B------:R-:W-:Y:S01]  /*61a0*/  FMUL R5, R4, R5 ;  /* 0x0000000504057220 */ /* 0x000fe20000400000 */
[----:B------:R-:W-:Y:S01]  /*61b0*/  FFMA.FTZ R11, R12, R11, 0.28857114911079406738 ;  /* 0x3e93bf990c0b7423 */ /* 0x000fe2000001000b */
[----:B------:R-:W-:Y:S01]  /*61c0*/  FFMA.FTZ R15, R14, R15, 0.28857114911079406738 ;  /* 0x3e93bf990e0f7423 */ /* 0x000fe2000001000f */
[----:B------:R-:W-:Y:S01]  /*61d0*/  FFMA.FTZ R7, R10, R7, -0.36067417263984680176 ;  /* 0xbeb8aa490a077423 */ /* 0x000fe20000010007 */
[----:B------:R-:W-:Y:S01]  /*61e0*/  FMUL R5, R4, R5 ;  /* 0x0000000504057220 */ /* 0x000fe20000400000 */
[----:B------:R-:W-:Y:S01]  /*61f0*/  FFMA.FTZ R11, R12, R11, -0.36067417263984680176 ;  /* 0xbeb8aa490c0b7423 */ /* 0x000fe2000001000b */
[----:B------:R-:W-:Y:S01]  /*6200*/  FFMA.FTZ R15, R14, R15, -0.36067417263984680176 ;  /* 0xbeb8aa490e0f7423 */ /* 0x000fe2000001000f */
[----:B------:R-:W-:Y:S01]  /*6210*/  FFMA.FTZ R7, R10, R7, 0.48089820146560668945 ;  /* 0x3ef6384a0a077423 */ /* 0x000fe20000010007 */
[----:B------:R-:W-:Y:S01]  /*6220*/  F2FP.SATFINITE.E4M3.F32.PACK_AB_MERGE_C R119, R119, R8, RZ ;  /* 0x000000087777723e */ /* 0x000fe200048070ff */
[----:B------:R-:W-:Y:S01]  /*6230*/  FFMA.FTZ R8, R4, 1.4426950216293334961, R5 ;  /* 0x3fb8aa3b04087823 */ /* 0x000fe20000010005 */
[----:B------:R-:W-:Y:S01]  /*6240*/  FFMA.FTZ R11, R12, R11, 0.48089820146560668945 ;  /* 0x3ef6384a0c0b7423 */ /* 0x000fe2000001000b */
[----:B------:R-:W-:Y:S01]  /*6250*/  FFMA.FTZ R5, R14, R15, 0.48089820146560668945 ;  /* 0x3ef6384a0e057423 */ /* 0x000fe2000001000f */
[----:B------:R-:W-:Y:S01]  /*6260*/  FFMA.FTZ R7, R10, R7, -0.72134751081466674805 ;  /* 0xbf38aa3b0a077423 */ /* 0x000fe20000010007 */
[----:B------:R-:W-:Y:S01]  /*6270*/  LEA R122, R122, UR7, 0x4 ;  /* 0x000000077a7a7c11 */ /* 0x000fe2000f8e20ff */
[----:B------:R-:W-:Y:S01]  /*6280*/  FFMA.FTZ R15, R12, R11, -0.72134751081466674805 ;  /* 0xbf38aa3b0c0f7423 */ /* 0x000fe2000001000b */
[----:B------:R-:W-:Y:S01]  /*6290*/  F2FP.SATFINITE.E4M3.F32.PACK_AB_MERGE_C R20, R20, R17, RZ ;  /* 0x000000111414723e */ /* 0x000fe200048070ff */
[----:B------:R-:W-:Y:S01]  /*62a0*/  FFMA.FTZ R17, R14, R5, -0.72134751081466674805 ;  /* 0xbf38aa3b0e117423 */ /* 0x000fe20000010005 */
[----:B------:R-:W-:Y:S01]  /*62b0*/  ISETP.GE.U32.AND P1, PT, R50, 0x7f800000, PT ;  /* 0x7f8000003200780c */ /* 0x000fe20003f26070 */
[----:B------:R-:W-:Y:S01]  /*62c0*/  FMUL R11, R10, R7 ;  /* 0x000000070a0b7220 */ /* 0x000fe20000400000 */
[----:B------:R-:W-:Y:S01]  /*62d0*/  BAR.SYNC.DEFER_BLOCKING 0x0 ;  /* 0x0000000000007b1d */ /* 0x000fe20000010000 */
[----:B------:R-:W-:Y:S01]  /*62e0*/  FMUL R15, R12, R15 ;  /* 0x0000000f0c0f7220 */ /* 0x000fe20000400000 */
[----:B------:R-:W-:Y:S01]  /*62f0*/  ISETP.GE.U32.AND P0, PT, R48, 0x7f800000, PT ;  /* 0x7f8000003000780c */ /* 0x000fe20003f06070 */
[----:B------:R-:W-:Y:S01]  /*6300*/  FMUL R11, R10, R11 ;  /* 0x0000000b0a0b7220 */ /* 0x000fe20000400000 */
[----:B------:R-:W-:Y:S01]  /*6310*/  FMUL R17, R14, R17 ;  /* 0x000000110e117220 */ /* 0x000fe20000400000 */
[----:B------:R-:W-:Y:S01]  /*6320*/  FMUL R15, R12, R15 ;  /* 0x0000000f0c0f7220 */ /* 0x000fe20000400000 */
[----:B------:R-:W-:Y:S01]  /*6330*/  FADD R22, R3, R8 ;  /* 0x0000000803167221 */ /* 0x000fe20000000000 */
[----:B------:R-:W-:Y:S01]  /*6340*/  FFMA.FTZ R10, R10, 1.4426950216293334961, R11 ;  /* 0x3fb8aa3b0a0a7823 */ /* 0x000fe2000001000b */
[----:B------:R-:W-:Y:S01]  /*6350*/  FMUL R17, R14, R17 ;  /* 0x000000110e117220 */ /* 0x000fe20000400000 */
[----:B------:R-:W-:Y:S01]  /*6360*/  FFMA.FTZ R12, R12, 1.4426950216293334961, R15 ;  /* 0x3fb8aa3b0c0c7823 */ /* 0x000fe2000001000f */
[----:B------:R-:W-:Y:S01]  /*6370*/  F2FP.SATFINITE.E4M3.F32.PACK_AB_MERGE_C R33, R34, R33, RZ ;  /* 0x000000212221723e */ /* 0x000fe200048070ff */
[----:B------:R-:W-:-:S02]  /*6380*/  @P1 IMAD.MOV.U32 R11, RZ, RZ, 0x7f800000 ;  /* 0x7f800000ff0b1424 */ /* 0x000fc400078e00ff */
[----:B------:R-:W-:Y:S01]  /*6390*/  FADD R43, R9, R10 ;  /* 0x0000000a092b7221 */ /* 0x000fe20000000000 */
[----:B------:R-:W-:Y:S01]  /*63a0*/  ISETP.GE.U32.AND P5, PT, R52, 0x7f800000, PT ;  /* 0x7f8000003400780c */ /* 0x000fe20003fa6070 */
[----:B------:R-:W0:Y:S01]  /*63b0*/  LDC.64 R8, c[0x0][0x228] ;  /* 0x00008a00ff087b82 */ /* 0x000e220000000a00 */
[----:B------:R-:W-:Y:S01]  /*63c0*/  @P1 FFMA.FTZ R43, R50, R11, +INF ;  /* 0x7f800000322b1423 */ /* 0x000fe2000001000b */
[----:B------:R-:W-:Y:S01]  /*63d0*/  FFMA.FTZ R17, R14, 1.4426950216293334961, R17 ;  /* 0x3fb8aa3b0e117823 */ /* 0x000fe20000010011 */
[----:B------:R-:W-:Y:S01]  /*63e0*/  FADD R63, R13, R12 ;  /* 0x0000000c0d3f7221 */ /* 0x000fe20000000000 */
[----:B------:R-:W-:Y:S01]  /*63f0*/  F2FP.SATFINITE.E4M3.F32.PACK_AB_MERGE_C R12, R38, R35, R33 ;  /* 0x00000023260c723e */ /* 0x000fe20004807021 */
[----:B------:R-:W-:Y:S01]  /*6400*/  @P0 IMAD.MOV.U32 R3, RZ, RZ, 0x7f800000 ;  /* 0x7f800000ff030424 */ /* 0x000fe200078e00ff */
[----:B------:R-:W-:Y:S01]  /*6410*/  F2FP.SATFINITE.E4M3.F32.PACK_AB_MERGE_C R13, R115, R36, R119 ;  /* 0x00000024730d723e */ /* 0x000fe20004807077 */
[----:B------:R-:W-:Y:S01]  /*6420*/  FADD R76, R16, R17 ;  /* 0x00000011104c7221 */ /* 0x000fe20000000000 */
[----:B------:R-:W1:Y:S01]  /*6430*/  LDC R11, c[0x0][0x278] ;  /* 0x00009e00ff0b7b82 */ /* 0x000e620000000800 */
[----:B------:R-:W-:Y:S01]  /*6440*/  F2FP.SATFINITE.E4M3.F32.PACK_AB_MERGE_C R14, R24, R21, R20 ;  /* 0x00000015180e723e */ /* 0x000fe20004807014 */
[----:B------:R-:W2:Y:S01]  /*6450*/  LDS.128 R4, [R122] ;  /* 0x000000007a047984 */ /* 0x000ea20000000c00 */
[----:B------:R-:W-:Y:S01]  /*6460*/  F2FP.SATFINITE.E4M3.F32.PACK_AB_MERGE_C R15, R19, R98, R18 ;  /* 0x00000062130f723e */ /* 0x000fe20004807012 */
[----:B------:R-:W-:Y:S01]  /*6470*/  @P0 FFMA.FTZ R22, R48, R3, +INF ;  /* 0x7f80000030160423 */ /* 0x000fe20000010003 */
[----:B------:R-:W-:-:S03]  /*6480*/  ISETP.GE.U32.AND P4, PT, R49, 0x7f800000, PT ;  /* 0x7f8000003100780c */ /* 0x000fc60003f86070 */
[----:B------:R-:W-:Y:S01]  /*6490*/  BAR.SYNC.DEFER_BLOCKING 0x0 ;  /* 0x0000000000007b1d */ /* 0x000fe20000010000 */
[----:B------:R-:W-:Y:S01]  /*64a0*/  @P5 IMAD.MOV.U32 R3, RZ, RZ, 0x7f800000 ;  /* 0x7f800000ff035424 */ /* 0x000fe200078e00ff */
[----:B------:R-:W-:Y:S02]  /*64b0*/  FSETP.NEU.AND P0, PT, R49, RZ, PT ;  /* 0x000000ff3100720b */ /* 0x000fe40003f0d000 */
[----:B------:R-:W-:Y:S01]  /*64c0*/  FSETP.NEU.AND P3, PT, R48, RZ, PT ;  /* 0x000000ff3000720b */ /* 0x000fe20003f6d000 */
[----:B------:R-:W-:Y:S01]  /*64d0*/  @P5 FFMA.FTZ R63, R52, R3, +INF ;  /* 0x7f800000343f5423 */ /* 0x000fe20000010003 */
[----:B------:R-:W-:Y:S01]  /*64e0*/  IMAD R3, R124, UR5, RZ ;  /* 0x000000057c037c24 */ /* 0x000fe2000f8e02ff */
[----:B------:R-:W-:Y:S01]  /*64f0*/  USHF.R.S32.HI UR5, URZ, 0x1f, UR4 ;  /* 0x0000001f3f057899 */ /* 0x000fe20008011404 */
[----:B------:R-:W-:Y:S02]  /*6500*/  FSETP.NEU.AND P2, PT, R50, RZ, PT ;  /* 0x000000ff3200720b */ /* 0x000fe40003f4d000 */
[----:B------:R-:W-:Y:S01]  /*6510*/  FSETP.NEU.AND P1, PT, R52, RZ, PT ;  /* 0x000000ff3400720b */ /* 0x000fe20003f2d000 */
[----:B------:R-:W-:Y:S01]  /*6520*/  @P4 IMAD.MOV.U32 R10, RZ, RZ, 0x7f800000 ;  /* 0x7f800000ff0a4424 */ /* 0x000fe200078e00ff */
[----:B------:R-:W-:-:S02]  /*6530*/  FSEL R22, R22, -INF , P3 ;  /* 0xff80000016167808 */ /* 0x000fc40001800000 */
[----:B------:R-:W-:Y:S01]  /*6540*/  FSEL R63, R63, -INF , P1 ;  /* 0xff8000003f3f7808 */ /* 0x000fe20000800000 */
[----:B------:R-:W-:Y:S01]  /*6550*/  @P4 FFMA.FTZ R76, R49, R10, +INF ;  /* 0x7f800000314c4423 */ /* 0x000fe2000001000a */
[----:B0-----:R-:W-:Y:S01]  /*6560*/  IADD3 R8, P4, P5, R3, UR4, R8 ;  /* 0x0000000403087c10 */ /* 0x001fe2000fd9e008 */
[C---:B-1----:R-:W-:Y:S01]  /*6570*/  IMAD R17, R11.reuse, 0x5, RZ ;  /* 0x000000050b117824 */ /* 0x042fe200078e02ff */
[----:B------:R-:W-:Y:S01]  /*6580*/  SHF.R.S32.HI R10, RZ, 0x1f, R3 ;  /* 0x0000001fff0a7819 */ /* 0x000fe20000011403 */
[----:B------:R-:W-:Y:S01]  /*6590*/  IMAD R19, R11, 0x6, RZ ;  /* 0x000000060b137824 */ /* 0x000fe200078e02ff */
[----:B------:R-:W-:Y:S01]  /*65a0*/  FSEL R43, R43, -INF , P2 ;  /* 0xff8000002b2b7808 */ /* 0x000fe20001000000 */
[C---:B------:R-:W-:Y:S01]  /*65b0*/  IMAD R21, R11.reuse, 0x7, RZ ;  /* 0x000000070b157824 */ /* 0x040fe200078e02ff */
[----:B------:R-:W-:Y:S01]  /*65c0*/  IADD3.X R9, R10, UR5, R9, P4, P5 ;  /* 0x000000050a097c10 */ /* 0x000fe2000a7ea409 */
[----:B------:R0:W-:Y:S01]  /*65d0*/  STSM.16.M88.4 [R2], R12 ;  /* 0x0000000c02007844 */ /* 0x0001e20000000200 */
[C---:B------:R-:W-:Y:S01]  /*65e0*/  IMAD.SHL.U32 R25, R11.reuse, 0x8, RZ ;  /* 0x000000080b197824 */ /* 0x040fe200078e00ff */
[----:B------:R-:W-:Y:S01]  /*65f0*/  FSEL R76, R76, -INF , P0 ;  /* 0xff8000004c4c7808 */ /* 0x000fe20000000000 */
[----:B------:R-:W-:-:S02]  /*6600*/  IMAD R27, R11, 0x9, RZ ;  /* 0x000000090b1b7824 */ /* 0x000fc400078e02ff */
[----:B------:R-:W-:Y:S01]  /*6610*/  FFMA R22, R22, 0.69314718246459960938, R23 ;  /* 0x3f31721816167823 */ /* 0x000fe20000000017 */
[----:B------:R-:W-:Y:S02]  /*6620*/  IMAD R29, R11, 0xa, RZ ;  /* 0x0000000a0b1d7824 */ /* 0x000fe400078e02ff */
[----:B------:R-:W-:Y:S01]  /*6630*/  FFMA R62, R63, 0.69314718246459960938, R62 ;  /* 0x3f3172183f3e7823 */ /* 0x000fe2000000003e */
[----:B------:R-:W-:Y:S02]  /*6640*/  IMAD R31, R11, 0xb, RZ ;  /* 0x0000000b0b1f7824 */ /* 0x000fe400078e02ff */
[----:B------:R-:W-:Y:S01]  /*6650*/  FFMA R23, R43, 0.69314718246459960938, R42 ;  /* 0x3f3172182b177823 */ /* 0x000fe2000000002a */
[C---:B------:R-:W-:Y:S02]  /*6660*/  IMAD R33, R11.reuse, 0xc, RZ ;  /* 0x0000000c0b217824 */ /* 0x040fe400078e02ff */
[----:B------:R-:W-:Y:S01]  /*6670*/  FFMA R63, R76, 0.69314718246459960938, R77 ;  /* 0x3f3172184c3f7823 */ /* 0x000fe2000000004d */
[----:B------:R-:W-:Y:S01]  /*6680*/  IMAD R35, R11, 0xd, RZ ;  /* 0x0000000d0b237824 */ /* 0x000fe200078e02ff */
[----:B--2---:R-:W-:Y:S01]  /*6690*/  PRMT R79, R7, 0x7773, RZ ;  /* 0x00007773074f7816 */ /* 0x004fe200000000ff */
[----:B------:R-:W-:Y:S01]  /*66a0*/  IMAD R37, R11, 0xe, RZ ;  /* 0x0000000e0b257824 */ /* 0x000fe200078e02ff */
[----:B------:R-:W-:Y:S01]  /*66b0*/  PRMT R81, R7, 0x7772, RZ ;  /* 0x0000777207517816 */ /* 0x000fe200000000ff */
[----:B------:R-:W-:Y:S01]  /*66c0*/  IMAD R39, R11, 0xf, RZ ;  /* 0x0000000f0b277824 */ /* 0x000fe200078e02ff */
[----:B------:R-:W-:Y:S01]  /*66d0*/  PRMT R95, R7, 0x7771, RZ ;  /* 0x00007771075f7816 */ /* 0x000fe200000000ff */
[----:B0-----:R-:W-:Y:S01]  /*66e0*/  IMAD.SHL.U32 R15, R11, 0x4, RZ ;  /* 0x000000040b0f7824 */ /* 0x001fe200078e00ff */
[----:B------:R-:W-:Y:S01]  /*66f0*/  PRMT R97, R7, 0x7770, RZ ;  /* 0x0000777007617816 */ /* 0x000fe200000000ff */
[----:B------:R-:W-:Y:S01]  /*6700*/  IMAD R7, R11, 0x3, RZ ;  /* 0x000000030b077824 */ /* 0x000fe200078e02ff */
[----:B------:R-:W-:Y:S01]  /*6710*/  PRMT R87, R5, 0x7773, RZ ;  /* 0x0000777305577816 */ /* 0x000fe200000000ff */
[----:B------:R-:W-:Y:S01]  /*6720*/  IMAD.SHL.U32 R41, R11, 0x10, RZ ;  /* 0x000000100b297824 */ /* 0x000fe200078e00ff */
[----:B------:R-:W-:Y:S01]  /*6730*/  PRMT R89, R5, 0x7772, RZ ;  /* 0x0000777205597816 */ /* 0x000fe200000000ff */
[----:B------:R-:W-:Y:S01]  /*6740*/  IMAD R45, R11, 0x11, RZ ;  /* 0x000000110b2d7824 */ /* 0x000fe200078e02ff */
[----:B------:R-:W-:Y:S01]  /*6750*/  PRMT R103, R5, 0x7771, RZ ;  /* 0x0000777105677816 */ /* 0x000fe200000000ff */
[----:B------:R-:W-:Y:S01]  /*6760*/  IMAD R47, R11, 0x12, RZ ;  /* 0x000000120b2f7824 */ /* 0x000fe200078e02ff */
[----:B------:R-:W-:Y:S01]  /*6770*/  PRMT R105, R5, 0x7770, RZ ;  /* 0x0000777005697816 */ /* 0x000fe200000000ff */
[C---:B------:R-:W-:Y:S01]  /*6780*/  IMAD.SHL.U32 R5, R11.reuse, 0x2, RZ ;  /* 0x000000020b057824 */ /* 0x040fe200078e00ff */
[----:B------:R-:W-:Y:S01]  /*6790*/  IADD3 R2, P5, R8, R11, RZ ;  /* 0x0000000b08027210 */ /* 0x000fe20007fbe0ff */
[----:B------:R-:W-:Y:S01]  /*67a0*/  IMAD R49, R11, 0x13, RZ ;  /* 0x000000130b317824 */ /* 0x000fe200078e02ff */
[-C--:B------:R-:W-:Y:S01]  /*67b0*/  IADD3 R12, P4, R7, R8.reuse, RZ ;  /* 0x00000008070c7210 */ /* 0x080fe20007f9e0ff */
[----:B------:R-:W-:Y:S01]  /*67c0*/  IMAD R51, R11, 0x14, RZ ;  /* 0x000000140b337824 */ /* 0x000fe200078e02ff */
[----:B------:R-:W-:Y:S01]  /*67d0*/  IADD3 R10, P6, R5, R8, RZ ;  /* 0x00000008050a7210 */ /* 0x000fe20007fde0ff */
[C---:B------:R-:W-:Y:S01]  /*67e0*/  IMAD R53, R11.reuse, 0x15, RZ ;  /* 0x000000150b357824 */ /* 0x040fe200078e02ff */
[CC--:B------:R-:W-:Y:S01]  /*67f0*/  LEA.HI.X.SX32 R3, R11.reuse, R9.reuse, 0x1, P5 ;  /* 0x000000090b037211 */ /* 0x0c0fe200028f0eff */
[C---:B------:R-:W-:Y:S01]  /*6800*/  IMAD R55, R11.reuse, 0x16, RZ ;  /* 0x000000160b377824 */ /* 0x040fe200078e02ff */
[C---:B------:R-:W-:Y:S01]  /*6810*/  PRMT R83, R6.reuse, 0x7773, RZ ;  /* 0x0000777306537816 */ /* 0x040fe200000000ff */
[C---:B------:R-:W-:Y:S01]  /*6820*/  IMAD R57, R11.reuse, 0x17, RZ ;  /* 0x000000170b397824 */ /* 0x040fe200078e02ff */
[C---:B------:R-:W-:Y:S01]  /*6830*/  PRMT R85, R6.reuse, 0x7772, RZ ;  /* 0x0000777206557816 */ /* 0x040fe200000000ff */
[C---:B------:R-:W-:Y:S01]  /*6840*/  IMAD R59, R11.reuse, 0x18, RZ ;  /* 0x000000180b3b7824 */ /* 0x040fe200078e02ff */
[C---:B------:R-:W-:Y:S01]  /*6850*/  PRMT R99, R6.reuse, 0x7771, RZ ;  /* 0x0000777106637816 */ /* 0x040fe200000000ff */
[C---:B------:R-:W-:Y:S01]  /*6860*/  IMAD R61, R11.reuse, 0x19, RZ ;  /* 0x000000190b3d7824 */ /* 0x040fe200078e02ff */
[----:B------:R-:W-:Y:S01]  /*6870*/  PRMT R101, R6, 0x7770, RZ ;  /* 0x0000777006657816 */ /* 0x000fe200000000ff */
        /* <DEDUP_REMOVED lines=8> */
[----:B------:R-:W-:Y:S01]  /*6900*/  BAR.SYNC.DEFER_BLOCKING 0x0 ;  /* 0x0000000000007b1d */ /* 0x000fe20000010000 */
[----:B------:R-:W-:Y:S01]  /*6910*/  IMAD R73, R11, 0x1e, RZ ;  /* 0x0000001e0b497824 */ /* 0x000fe200078e02ff */
[-C--:B------:R-:W-:Y:S01]  /*6920*/  LEA.HI.X.SX32 R13, R7, R9.reuse, 0x1, P4 ;  /* 0x00000009070d7211 */ /* 0x080fe200020f0eff */
[----:B------:R-:W-:Y:S01]  /*6930*/  IMAD R75, R11, 0x1f, RZ ;  /* 0x0000001f0b4b7824 */ /* 0x000fe200078e02ff */
[----:B------:R-:W-:-:S02]  /*6940*/  LEA.HI.X.SX32 R11, R5, R9, 0x1, P6 ;  /* 0x00000009050b7211 */ /* 0x000fc400030f0eff */
[-C--:B------:R-:W-:Y:S01]  /*6950*/  IADD3 R14, P5, R15, R8.reuse, RZ ;  /* 0x000000080f0e7210 */ /* 0x080fe20007fbe0ff */
[----:B------:R-:W-:Y:S01]  /*6960*/  ULDC UR4, c[0x0][0x27c] ;  /* 0x00009f0000047ab9 */ /* 0x000fe20000000800 */
[-C--:B------:R-:W-:Y:S01]  /*6970*/  IADD3 R16, P6, R17, R8.reuse, RZ ;  /* 0x0000000811107210 */ /* 0x080fe20007fde0ff */
[----:B------:R-:W-:Y:S01]  /*6980*/  UIMAD UR4, UR16, UR4, URZ ;  /* 0x00000004100472a4 */ /* 0x000fe2000f8e023f */
[-C--:B------:R-:W-:Y:S02]  /*6990*/  LEA.HI.X.SX32 R15, R15, R9.reuse, 0x1, P5 ;  /* 0x000000090f0f7211 */ /* 0x080fe400028f0eff */
[-C--:B------:R-:W-:Y:S01]  /*69a0*/  IADD3 R18, P4, R19, R8.reuse, RZ ;  /* 0x0000000813127210 */ /* 0x080fe20007f9e0ff */
[----:B------:R-:W-:Y:S01]  /*69b0*/  USHF.L.U32 UR6, UR4, 0x2, URZ ;  /* 0x0000000204067899 */ /* 0x000fe2000800063f */
[----:B------:R-:W-:Y:S01]  /*69c0*/  IADD3 R20, P5, R21, R8, RZ ;  /* 0x0000000815147210 */ /* 0x000fe20007fbe0ff */
[----:B------:R-:W-:Y:S01]  /*69d0*/  UIMAD.WIDE UR4, UR4, 0x4, URZ ;  /* 0x00000004040478a5 */ /* 0x000fe2000f8e023f */
[----:B------:R-:W-:-:S02]  /*69e0*/  LEA.HI.X.SX32 R17, R17, R9, 0x1, P6 ;  /* 0x0000000911117211 */ /* 0x000fc400030f0eff */
[-C--:B------:R-:W-:Y:S02]  /*69f0*/  LEA.HI.X.SX32 R19, R19, R9.reuse, 0x1, P4 ;  /* 0x0000000913137211 */ /* 0x080fe400020f0eff */
[-C--:B------:R-:W-:Y:S02]  /*6a00*/  LEA.HI.X.SX32 R21, R21, R9.reuse, 0x1, P5 ;  /* 0x0000000915157211 */ /* 0x080fe400028f0eff */
[-C--:B------:R-:W-:Y:S01]  /*6a10*/  IADD3 R24, P6, R25, R8.reuse, RZ ;  /* 0x0000000819187210 */ /* 0x080fe20007fde0ff */
[----:B------:R-:W0:Y:S01]  /*6a20*/  LDS.128 R4, [R122] ;  /* 0x000000007a047984 */ /* 0x000e220000000c00 */
[-C--:B------:R-:W-:Y:S02]  /*6a30*/  IADD3 R26, P4, R27, R8.reuse, RZ ;  /* 0x000000081b1a7210 */ /* 0x080fe40007f9e0ff */
[----:B------:R-:W-:Y:S01]  /*6a40*/  IADD3 R28, P5, R29, R8, RZ ;  /* 0x000000081d1c7210 */ /* 0x000fe20007fbe0ff */
[----:B------:R-:W-:Y:S01]  /*6a50*/  STG.E.U8 desc[UR20][R8.64], R109 ;  /* 0x0000006d08007986 */ /* 0x000fe2000c101114 */
[----:B------:R-:W-:-:S02]  /*6a60*/  LEA.HI.X.SX32 R25, R25, R9, 0x1, P6 ;  /* 0x0000000919197211 */ /* 0x000fc400030f0eff */
[-C--:B------:R-:W-:Y:S01]  /*6a70*/  LEA.HI.X.SX32 R27, R27, R9.reuse, 0x1, P4 ;  /* 0x000000091b1b7211 */ /* 0x080fe200020f0eff */
[----:B------:R-:W-:Y:S01]  /*6a80*/  STG.E.U8 desc[UR20][R2.64], R107 ;  /* 0x0000006b02007986 */ /* 0x000fe2000c101114 */
[-C--:B------:R-:W-:Y:S02]  /*6a90*/  LEA.HI.X.SX32 R29, R29, R9.reuse, 0x1, P5 ;  /* 0x000000091d1d7211 */ /* 0x080fe400028f0eff */
[-C--:B------:R-:W-:Y:S01]  /*6aa0*/  IADD3 R30, P6, R31, R8.reuse, RZ ;  /* 0x000000081f1e7210 */ /* 0x080fe20007fde0ff */
[----:B------:R-:W-:Y:S01]  /*6ab0*/  STG.E.U8 desc[UR20][R10.64], R105 ;  /* 0x000000690a007986 */ /* 0x000fe2000c101114 */
        /* <DEDUP_REMOVED lines=26> */
[----:B------:R0:W-:Y:S01]  /*6c60*/  STG.E.U8 desc[UR20][R30.64], R87 ;  /* 0x000000571e007986 */ /* 0x0001e2000c101114 */
[-C--:B------:R-:W-:Y:S02]  /*6c70*/  IADD3 R52, P4, R53, R8.reuse, RZ ;  /* 0x0000000835347210 */ /* 0x080fe40007f9e0ff */
[----:B------:R-:W-:Y:S01]  /*6c80*/  IADD3 R54, P5, R55, R8, RZ ;  /* 0x0000000837367210 */ /* 0x000fe20007fbe0ff */
[----:B------:R-:W-:Y:S01]  /*6c90*/  STG.E.U8 desc[UR20][R32.64], R85 ;  /* 0x0000005520007986 */ /* 0x000fe2000c101114 */
[----:B------:R-:W-:-:S02]  /*6ca0*/  LEA.HI.X.SX32 R51, R51, R9, 0x1, P6 ;  /* 0x0000000933337211 */ /* 0x000fc400030f0eff */
[-C--:B------:R-:W-:Y:S01]  /*6cb0*/  LEA.HI.X.SX32 R53, R53, R9.reuse, 0x1, P4 ;  /* 0x0000000935357211 */ /* 0x080fe200020f0eff */
[----:B------:R-:W-:Y:S01]  /*6cc0*/  STG.E.U8 desc[UR20][R34.64], R83 ;  /* 0x0000005322007986 */ /* 0x000fe2000c101114 */
[----:B------:R-:W-:Y:S02]  /*6cd0*/  LEA.HI.X.SX32 R55, R55, R9, 0x1, P5 ;  /* 0x0000000937377211 */ /* 0x000fe400028f0eff */
[-C--:B------:R-:W-:Y:S01]  /*6ce0*/  IADD3 R56, P6, R57, R8.reuse, RZ ;  /* 0x0000000839387210 */ /* 0x080fe20007fde0ff */
[----:B------:R-:W-:Y:S01]  /*6cf0*/  STG.E.U8 desc[UR20][R36.64], R81 ;  /* 0x0000005124007986 */ /* 0x000fe2000c101114 */
[-C--:B------:R-:W-:Y:S02]  /*6d00*/  IADD3 R58, P4, R59, R8.reuse, RZ ;  /* 0x000000083b3a7210 */ /* 0x080fe40007f9e0ff */
[----:B------:R-:W-:Y:S01]  /*6d10*/  IADD3 R60, P5, R61, R8, RZ ;  /* 0x000000083d3c7210 */ /* 0x000fe20007fbe0ff */
[----:B------:R-:W-:Y:S01]  /*6d20*/  STG.E.U8 desc[UR20][R38.64], R79 ;  /* 0x0000004f26007986 */ /* 0x000fe2000c101114 */
[----:B0-----:R-:W-:-:S02]  /*6d30*/  PRMT R31, R4, 0x7770, RZ ;  /* 0x00007770041f7816 */ /* 0x001fc400000000ff */
[----:B------:R-:W-:Y:S02]  /*6d40*/  PRMT R29, R4, 0x7771, RZ ;  /* 0x00007771041d7816 */ /* 0x000fe400000000ff */
[-C--:B------:R-:W-:Y:S01]  /*6d50*/  LEA.HI.X.SX32 R57, R57, R9.reuse, 0x1, P6 ;  /* 0x0000000939397211 */ /* 0x080fe200030f0eff */
[----:B------:R-:W-:Y:S01]  /*6d60*/  STG.E.U8 desc[UR20][R40.64], R31 ;  /* 0x0000001f28007986 */ /* 0x000fe2000c101114 */
[-C--:B------:R-:W-:Y:S02]  /*6d70*/  LEA.HI.X.SX32 R59, R59, R9.reuse, 0x1, P4 ;  /* 0x000000093b3b7211 */ /* 0x080fe400020f0eff */
[----:B------:R-:W-:Y:S01]  /*6d80*/  LEA.HI.X.SX32 R61, R61, R9, 0x1, P5 ;  /* 0x000000093d3d7211 */ /* 0x000fe200028f0eff */
[----:B------:R-:W-:Y:S01]  /*6d90*/  STG.E.U8 desc[UR20][R44.64], R29 ;  /* 0x0000001d2c007986 */ /* 0x000fe2000c101114 */
[----:B------:R-:W-:Y:S02]  /*6da0*/  PRMT R93, R5, 0x7770, RZ ;  /* 0x00007770055d7816 */ /* 0x000fe400000000ff */
[----:B------:R-:W-:-:S02]  /*6db0*/  IADD3 R64, P6, R65, R8, RZ ;  /* 0x0000000841407210 */ /* 0x000fc40007fde0ff */
[-C--:B------:R-:W-:Y:S01]  /*6dc0*/  IADD3 R66, P4, R67, R8.reuse, RZ ;  /* 0x0000000843427210 */ /* 0x080fe20007f9e0ff */
[----:B------:R-:W-:Y:S01]  /*6dd0*/  STG.E.U8 desc[UR20][R46.64], R93 ;  /* 0x0000005d2e007986 */ /* 0x000fe2000c101114 */
[----:B------:R-:W-:Y:S02]  /*6de0*/  IADD3 R68, P5, R69, R8, RZ ;  /* 0x0000000845447210 */ /* 0x000fe40007fbe0ff */
[C---:B------:R-:W-:Y:S02]  /*6df0*/  PRMT R95, R5.reuse, 0x7771, RZ ;  /* 0x00007771055f7816 */ /* 0x040fe400000000ff */
[C---:B------:R-:W-:Y:S02]  /*6e00*/  PRMT R13, R5.reuse, 0x7773, RZ ;  /* 0x00007773050d7816 */ /* 0x040fe400000000ff */
[----:B------:R-:W-:Y:S01]  /*6e10*/  PRMT R15, R5, 0x7772, RZ ;  /* 0x00007772050f7816 */ /* 0x000fe200000000ff */
[----:B------:R-:W-:Y:S01]  /*6e20*/  STG.E.U8 desc[UR20][R48.64], R95 ;  /* 0x0000005f30007986 */ /* 0x000fe2000c101114 */
[----:B------:R-:W-:-:S02]  /*6e30*/  PRMT R27, R6, 0x7770, RZ ;  /* 0x00007770061b7816 */ /* 0x000fc400000000ff */
[----:B------:R-:W-:Y:S02]  /*6e40*/  PRMT R25, R6, 0x7771, RZ ;  /* 0x0000777106197816 */ /* 0x000fe400000000ff */
[C---:B------:R-:W-:Y:S01]  /*6e50*/  PRMT R3, R7.reuse, 0x7773, RZ ;  /* 0x0000777307037816 */ /* 0x040fe200000000ff */
[----:B------:R-:W-:Y:S01]  /*6e60*/  STG.E.U8 desc[UR20][R50.64], R27 ;  /* 0x0000001b32007986 */ /* 0x000fe2000c101114 */
[C---:B------:R-:W-:Y:S02]  /*6e70*/  PRMT R5, R7.reuse, 0x7772, RZ ;  /* 0x0000777207057816 */ /* 0x040fe400000000ff */
[C---:B------:R-:W-:Y:S01]  /*6e80*/  PRMT R21, R7.reuse, 0x7771, RZ ;  /* 0x0000777107157816 */ /* 0x040fe200000000ff */
[----:B------:R-:W-:Y:S01]  /*6e90*/  STG.E.U8 desc[UR20][R52.64], R25 ;  /* 0x0000001934007986 */ /* 0x000fe2000c101114 */
[----:B------:R-:W-:Y:S02]  /*6ea0*/  PRMT R7, R7, 0x7770, RZ ;  /* 0x0000777007077816 */ /* 0x000fe400000000ff */
[----:B------:R-:W-:-:S02]  /*6eb0*/  LEA.HI.X.SX32 R65, R65, R9, 0x1, P6 ;  /* 0x0000000941417211 */ /* 0x000fc400030f0eff */
[-C--:B------:R-:W-:Y:S01]  /*6ec0*/  LEA.HI.X.SX32 R67, R67, R9.reuse, 0x1, P4 ;  /* 0x0000000943437211 */ /* 0x080fe200020f0eff */
[----:B------:R-:W-:Y:S01]  /*6ed0*/  STG.E.U8 desc[UR20][R54.64], R7 ;  /* 0x0000000736007986 */ /* 0x000fe2000c101114 */
[----:B------:R-:W-:Y:S02]  /*6ee0*/  LEA.HI.X.SX32 R69, R69, R9, 0x1, P5 ;  /* 0x0000000945457211 */ /* 0x000fe400028f0eff */
[-C--:B------:R-:W-:Y:S01]  /*6ef0*/  IADD3 R70, P6, R71, R8.reuse, RZ ;  /* 0x0000000847467210 */ /* 0x080fe20007fde0ff */
[----:B------:R-:W-:Y:S01]  /*6f00*/  STG.E.U8 desc[UR20][R56.64], R21 ;  /* 0x0000001538007986 */ /* 0x000fe2000c101114 */
[-C--:B------:R-:W-:Y:S02]  /*6f10*/  IADD3 R72, P4, R73, R8.reuse, RZ ;  /* 0x0000000849487210 */ /* 0x080fe40007f9e0ff */
[----:B------:R-:W-:Y:S02]  /*6f20*/  IADD3 R74, P5, R75, R8, RZ ;  /* 0x000000084b4a7210 */ /* 0x000fe40007fbe0ff */
[----:B------:R-:W-:-:S02]  /*6f30*/  PRMT R19, R4, 0x7772, RZ ;  /* 0x0000777204137816 */ /* 0x000fc400000000ff */
[----:B------:R-:W-:Y:S01]  /*6f40*/  PRMT R17, R4, 0x7773, RZ ;  /* 0x0000777304117816 */ /* 0x000fe200000000ff */
[----:B------:R-:W-:Y:S01]  /*6f50*/  IMAD.SHL.U32 R4, R125, 0x2, RZ ;  /* 0x000000027d047824 */ /* 0x000fe200078e00ff */
[-C--:B------:R-:W-:Y:S01]  /*6f60*/  LEA.HI.X.SX32 R71, R71, R9.reuse, 0x1, P6 ;  /* 0x0000000947477211 */ /* 0x080fe200030f0eff */
[----:B------:R-:W-:Y:S01]  /*6f70*/  STG.E.U8 desc[UR20][R58.64], R19 ;  /* 0x000000133a007986 */ /* 0x000fe2000c101114 */
[-C--:B------:R-:W-:Y:S02]  /*6f80*/  LEA.HI.X.SX32 R73, R73, R9.reuse, 0x1, P4 ;  /* 0x0000000949497211 */ /* 0x080fe400020f0eff */
[----:B------:R-:W-:Y:S01]  /*6f90*/  LEA.HI.X.SX32 R75, R75, R9, 0x1, P5 ;  /* 0x000000094b4b7211 */ /* 0x000fe200028f0eff */
[----:B------:R-:W-:Y:S01]  /*6fa0*/  STG.E.U8 desc[UR20][R60.64], R17 ;  /* 0x000000113c007986 */ /* 0x000fe2000c101114 */
[C---:B------:R-:W-:Y:S02]  /*6fb0*/  PRMT R11, R6.reuse, 0x7772, RZ ;  /* 0x00007772060b7816 */ /* 0x040fe400000000ff */
[----:B------:R-:W-:Y:S01]  /*6fc0*/  PRMT R9, R6, 0x7773, RZ ;  /* 0x0000777306097816 */ /* 0x000fe200000000ff */
[----:B------:R-:W-:Y:S01]  /*6fd0*/  STG.E.U8 desc[UR20][R64.64], R15 ;  /* 0x0000000f40007986 */ /* 0x000fe2000c101114 */
[----:B------:R-:W-:-:S03]  /*6fe0*/  LOP3.LUT R4, R4, 0xf8, RZ, 0xc0, !PT ;  /* 0x000000f804047812 */ /* 0x000fc600078ec0ff */
[----:B------:R-:W-:Y:S04]  /*6ff0*/  STG.E.U8 desc[UR20][R66.64], R13 ;  /* 0x0000000d42007986 */ /* 0x000fe8000c101114 */
[----:B------:R-:W-:Y:S04]  /*7000*/  STG.E.U8 desc[UR20][R68.64], R11 ;  /* 0x0000000b44007986 */ /* 0x000fe8000c101114 */
[----:B------:R-:W-:Y:S04]  /*7010*/  STG.E.U8 desc[UR20][R70.64], R9 ;  /* 0x0000000946007986 */ /* 0x000fe8000c101114 */
[----:B------:R0:W-:Y:S04]  /*7020*/  STG.E.U8 desc[UR20][R72.64], R5 ;  /* 0x0000000548007986 */ /* 0x0001e8000c101114 */
[----:B------:R1:W-:Y:S01]  /*7030*/  STG.E.U8 desc[UR20][R74.64], R3 ;  /* 0x000000034a007986 */ /* 0x0003e2000c101114 */
[----:B------:R-:W-:Y:S01]  /*7040*/  BAR.SYNC.DEFER_BLOCKING 0x0 ;  /* 0x0000000000007b1d */ /* 0x000fe20000010000 */
[----:B0-----:R-:W-:-:S07]  /*7050*/  IMAD.SHL.U32 R5, R124, 0x4, RZ ;  /* 0x000000047c057824 */ /* 0x001fce00078e00ff */
[----:B------:R-:W0:Y:S01]  /*7060*/  LDC.64 R8, c[0x0][0x230] ;  /* 0x00008c00ff087b82 */ /* 0x000e220000000a00 */
[----:B------:R-:W-:Y:S01]  /*7070*/  IMAD.HI R124, R124, 0x4, RZ ;  /* 0x000000047c7c7827 */ /* 0x000fe200078e02ff */
[----:B------:R-:W-:Y:S04]  /*7080*/  STS.64 [R4+UR7], R22 ;  /* 0x0000001604007988 */ /* 0x000fe80008000a07 */
[----:B------:R-:W-:Y:S02]  /*7090*/  STS.64 [R4+UR7+0x100], R62 ;  /* 0x0001003e04007988 */ /* 0x000fe40008000a07 */
[----:B------:R-:W-:Y:S01]  /*70a0*/  BAR.SYNC.DEFER_BLOCKING 0x0 ;  /* 0x0000000000007b1d */ /* 0x000fe20000010000 */
[----:B0-----:R-:W-:-:S04]  /*70b0*/  IADD3 R2, P0, P1, R5, UR6, R8 ;  /* 0x0000000605027c10 */ /* 0x001fc8000f91e008 */
[----:B-1----:R-:W-:Y:S01]  /*70c0*/  IADD3.X R3, R124, UR5, R9, P0, P1 ;  /* 0x000000057c037c10 */ /* 0x002fe200087e2409 */
[----:B------:R-:W0:Y:S04]  /*70d0*/  LDS R7, [R0] ;  /* 0x0000000000077984 */ /* 0x000e280000000800 */
[----:B0-----:R-:W-:Y:S01]  /*70e0*/  STG.E desc[UR20][R2.64], R7 ;  /* 0x0000000702007986 */ /* 0x001fe2000c101914 */
[----:B------:R-:W-:Y:S05]  /*70f0*/  EXIT ;  /* 0x000000000000794d */ /* 0x000fea0003800000 */
.L_x_2:
[----:B------:R-:W-:-:S00]  /*7100*/  BRA `(.L_x_2) ;  /* 0xfffffffc00fc7947 */ /* 0x000fc0000383ffff */
[----:B------:R-:W-:-:S00]  /*7110*/  NOP ;  /* 0x0000000000007918 */ /* 0x000fc00000000000 */
        /* <DEDUP_REMOVED lines=14> */
.L_x_3:


//--------------------- .nv.global.init           --------------------------
	.section	.nv.global.init,"aw",@progbits
.nv.global.init:
	.type		_$_str,@object
	.size		_$_str,(.L_0 - _$_str)
_$_str:
        /*0000*/ 	.byte	0x5f, 0x5f, 0x43, 0x55, 0x44, 0x41, 0x5f, 0x46, 0x54, 0x5a, 0x00
.L_0:


//--------------------- .nv.shared.attn_fwd       --------------------------
	.section	.nv.shared.attn_fwd,"aw",@nobits
	.sectionflags	@""
	.align	16
	.zero		1024


//--------------------- .nv.shared.reserved.0     --------------------------
	.section	.nv.shared.reserved.0,"aw",@nobits
	.weak		__nv_reservedSMEM_offset_0_alias
	.size		__nv_reservedSMEM_offset_0_alias, 0, 0
	.other		__nv_reservedSMEM_offset_0_alias,@"STO_CUDA_RESERVED_SHARED STV_DEFAULT"
__nv_reservedSMEM_offset_0_alias:
	.zero		0


//--------------------- .nv.constant0.attn_fwd    --------------------------
	.section	.nv.constant0.attn_fwd,"a",@progbits
	.sectionflags	@""
	.align	4
.nv.constant0.attn_fwd:
	.zero		664


//--------------------- SYMBOLS --------------------------

	.type		.nv.reservedSmem.offset0,@object
	.size		.nv.reservedSmem.offset0,0x4
